//
// Generated by NVIDIA NVVM Compiler
//
// Compiler Build ID: CL-36424714
// Cuda compilation tools, release 13.0, V13.0.88
// Based on NVVM 20.0.0
//

.version 9.0
.target sm_100
.address_size 64

	// .globl	_Z23reshape_for_mhsa_kernelPKfPfiiii

.visible .entry _Z23reshape_for_mhsa_kernelPKfPfiiii(
	.param .u64 .ptr .align 1 _Z23reshape_for_mhsa_kernelPKfPfiiii_param_0,
	.param .u64 .ptr .align 1 _Z23reshape_for_mhsa_kernelPKfPfiiii_param_1,
	.param .u32 _Z23reshape_for_mhsa_kernelPKfPfiiii_param_2,
	.param .u32 _Z23reshape_for_mhsa_kernelPKfPfiiii_param_3,
	.param .u32 _Z23reshape_for_mhsa_kernelPKfPfiiii_param_4,
	.param .u32 _Z23reshape_for_mhsa_kernelPKfPfiiii_param_5
)
{
	.reg .pred 	%p<8>;
	.reg .b32 	%r<15>;
	.reg .b32 	%f<2>;
	.reg .b64 	%rd<9>;

	ld.param.u64 	%rd1, [_Z23reshape_for_mhsa_kernelPKfPfiiii_param_0];
	ld.param.u64 	%rd2, [_Z23reshape_for_mhsa_kernelPKfPfiiii_param_1];
	ld.param.u32 	%r8, [_Z23reshape_for_mhsa_kernelPKfPfiiii_param_2];
	ld.param.u32 	%r5, [_Z23reshape_for_mhsa_kernelPKfPfiiii_param_3];
	ld.param.u32 	%r6, [_Z23reshape_for_mhsa_kernelPKfPfiiii_param_4];
	ld.param.u32 	%r7, [_Z23reshape_for_mhsa_kernelPKfPfiiii_param_5];
	mov.u32 	%r1, %ctaid.x;
	mov.u32 	%r2, %ctaid.y;
	mov.u32 	%r3, %tid.x;
	mov.u32 	%r4, %tid.y;
	setp.ge.s32 	%p1, %r1, %r8;
	setp.ge.s32 	%p2, %r2, %r5;
	or.pred  	%p3, %p1, %p2;
	setp.ge.s32 	%p4, %r3, %r6;
	or.pred  	%p5, %p3, %p4;
	setp.ge.s32 	%p6, %r4, %r7;
	or.pred  	%p7, %p5, %p6;
	@%p7 bra 	$L__BB0_2;
	cvta.to.global.u64 	%rd3, %rd1;
	cvta.to.global.u64 	%rd4, %rd2;
	mad.lo.s32 	%r9, %r5, %r1, %r2;
	mad.lo.s32 	%r10, %r9, %r6, %r3;
	mad.lo.s32 	%r11, %r10, %r7, %r4;
	mad.lo.s32 	%r12, %r6, %r1, %r3;
	mad.lo.s32 	%r13, %r12, %r5, %r2;
	mad.lo.s32 	%r14, %r13, %r7, %r4;
	mul.wide.u32 	%rd5, %r11, 4;
	add.s64 	%rd6, %rd3, %rd5;
	ld.global.f32 	%f1, [%rd6];
	mul.wide.u32 	%rd7, %r14, 4;
	add.s64 	%rd8, %rd4, %rd7;
	st.global.f32 	[%rd8], %f1;
$L__BB0_2:
	ret;

}
	// .globl	_Z13scores_kernelPKfS0_Pfiiii
.visible .entry _Z13scores_kernelPKfS0_Pfiiii(
	.param .u64 .ptr .align 1 _Z13scores_kernelPKfS0_Pfiiii_param_0,
	.param .u64 .ptr .align 1 _Z13scores_kernelPKfS0_Pfiiii_param_1,
	.param .u64 .ptr .align 1 _Z13scores_kernelPKfS0_Pfiiii_param_2,
	.param .u32 _Z13scores_kernelPKfS0_Pfiiii_param_3,
	.param .u32 _Z13scores_kernelPKfS0_Pfiiii_param_4,
	.param .u32 _Z13scores_kernelPKfS0_Pfiiii_param_5,
	.param .u32 _Z13scores_kernelPKfS0_Pfiiii_param_6
)
{
	.reg .pred 	%p<17>;
	.reg .b32 	%r<67>;
	.reg .b32 	%f<115>;
	.reg .b64 	%rd<26>;

	ld.param.u64 	%rd5, [_Z13scores_kernelPKfS0_Pfiiii_param_0];
	ld.param.u64 	%rd6, [_Z13scores_kernelPKfS0_Pfiiii_param_1];
	ld.param.u64 	%rd4, [_Z13scores_kernelPKfS0_Pfiiii_param_2];
	ld.param.u32 	%r35, [_Z13scores_kernelPKfS0_Pfiiii_param_3];
	ld.param.u32 	%r32, [_Z13scores_kernelPKfS0_Pfiiii_param_4];
	ld.param.u32 	%r36, [_Z13scores_kernelPKfS0_Pfiiii_param_5];
	ld.param.u32 	%r34, [_Z13scores_kernelPKfS0_Pfiiii_param_6];
	cvta.to.global.u64 	%rd1, %rd6;
	cvta.to.global.u64 	%rd2, %rd5;
	mov.u32 	%r37, %ctaid.y;
	mov.u32 	%r38, %ntid.y;
	mov.u32 	%r39, %tid.y;
	mad.lo.s32 	%r40, %r37, %r38, %r39;
	mov.u32 	%r41, %ctaid.x;
	mov.u32 	%r42, %ntid.x;
	mov.u32 	%r43, %tid.x;
	mad.lo.s32 	%r2, %r41, %r42, %r43;
	mov.u32 	%r44, %ctaid.z;
	div.s32 	%r3, %r44, %r32;
	mul.lo.s32 	%r45, %r3, %r32;
	sub.s32 	%r4, %r44, %r45;
	setp.ge.s32 	%p1, %r3, %r35;
	setp.lt.s32 	%p2, %r32, 0;
	setp.ge.s32 	%p3, %r40, %r36;
	or.pred  	%p4, %p1, %p3;
	or.pred  	%p5, %p4, %p2;
	setp.ge.s32 	%p6, %r2, %r36;
	or.pred  	%p7, %p6, %p5;
	@%p7 bra 	$L__BB1_15;
	setp.lt.s32 	%p8, %r34, 1;
	mov.f32 	%f114, 0f00000000;
	@%p8 bra 	$L__BB1_14;
	mad.lo.s32 	%r47, %r3, %r32, %r4;
	mul.lo.s32 	%r48, %r47, %r36;
	add.s32 	%r49, %r48, %r40;
	mul.lo.s32 	%r5, %r49, %r34;
	add.s32 	%r50, %r48, %r2;
	mul.lo.s32 	%r6, %r50, %r34;
	and.b32  	%r7, %r34, 15;
	setp.lt.u32 	%p9, %r34, 16;
	mov.f32 	%f114, 0f00000000;
	mov.b32 	%r62, 0;
	@%p9 bra 	$L__BB1_5;
	and.b32  	%r62, %r34, 2147483632;
	neg.s32 	%r60, %r62;
	add.s64 	%rd3, %rd1, 32;
	mov.f32 	%f114, 0f00000000;
	mov.u32 	%r58, %r6;
	mov.u32 	%r59, %r5;
$L__BB1_4:
	.pragma "nounroll";
	mul.wide.s32 	%rd7, %r59, 4;
	add.s64 	%rd8, %rd2, %rd7;
	mul.wide.s32 	%rd9, %r58, 4;
	add.s64 	%rd10, %rd3, %rd9;
	ld.global.f32 	%f18, [%rd8];
	ld.global.f32 	%f19, [%rd10+-32];
	fma.rn.f32 	%f20, %f18, %f19, %f114;
	ld.global.f32 	%f21, [%rd8+4];
	ld.global.f32 	%f22, [%rd10+-28];
	fma.rn.f32 	%f23, %f21, %f22, %f20;
	ld.global.f32 	%f24, [%rd8+8];
	ld.global.f32 	%f25, [%rd10+-24];
	fma.rn.f32 	%f26, %f24, %f25, %f23;
	ld.global.f32 	%f27, [%rd8+12];
	ld.global.f32 	%f28, [%rd10+-20];
	fma.rn.f32 	%f29, %f27, %f28, %f26;
	ld.global.f32 	%f30, [%rd8+16];
	ld.global.f32 	%f31, [%rd10+-16];
	fma.rn.f32 	%f32, %f30, %f31, %f29;
	ld.global.f32 	%f33, [%rd8+20];
	ld.global.f32 	%f34, [%rd10+-12];
	fma.rn.f32 	%f35, %f33, %f34, %f32;
	ld.global.f32 	%f36, [%rd8+24];
	ld.global.f32 	%f37, [%rd10+-8];
	fma.rn.f32 	%f38, %f36, %f37, %f35;
	ld.global.f32 	%f39, [%rd8+28];
	ld.global.f32 	%f40, [%rd10+-4];
	fma.rn.f32 	%f41, %f39, %f40, %f38;
	ld.global.f32 	%f42, [%rd8+32];
	ld.global.f32 	%f43, [%rd10];
	fma.rn.f32 	%f44, %f42, %f43, %f41;
	ld.global.f32 	%f45, [%rd8+36];
	ld.global.f32 	%f46, [%rd10+4];
	fma.rn.f32 	%f47, %f45, %f46, %f44;
	ld.global.f32 	%f48, [%rd8+40];
	ld.global.f32 	%f49, [%rd10+8];
	fma.rn.f32 	%f50, %f48, %f49, %f47;
	ld.global.f32 	%f51, [%rd8+44];
	ld.global.f32 	%f52, [%rd10+12];
	fma.rn.f32 	%f53, %f51, %f52, %f50;
	ld.global.f32 	%f54, [%rd8+48];
	ld.global.f32 	%f55, [%rd10+16];
	fma.rn.f32 	%f56, %f54, %f55, %f53;
	ld.global.f32 	%f57, [%rd8+52];
	ld.global.f32 	%f58, [%rd10+20];
	fma.rn.f32 	%f59, %f57, %f58, %f56;
	ld.global.f32 	%f60, [%rd8+56];
	ld.global.f32 	%f61, [%rd10+24];
	fma.rn.f32 	%f62, %f60, %f61, %f59;
	ld.global.f32 	%f63, [%rd8+60];
	ld.global.f32 	%f64, [%rd10+28];
	fma.rn.f32 	%f114, %f63, %f64, %f62;
	add.s32 	%r60, %r60, 16;
	add.s32 	%r59, %r59, 16;
	add.s32 	%r58, %r58, 16;
	setp.ne.s32 	%p10, %r60, 0;
	@%p10 bra 	$L__BB1_4;
$L__BB1_5:
	setp.eq.s32 	%p11, %r7, 0;
	@%p11 bra 	$L__BB1_14;
	and.b32  	%r17, %r34, 7;
	setp.lt.u32 	%p12, %r7, 8;
	@%p12 bra 	$L__BB1_8;
	add.s32 	%r51, %r62, %r5;
	add.s32 	%r52, %r62, %r6;
	mul.wide.s32 	%rd11, %r51, 4;
	add.s64 	%rd12, %rd2, %rd11;
	ld.global.f32 	%f66, [%rd12];
	mul.wide.s32 	%rd13, %r52, 4;
	add.s64 	%rd14, %rd1, %rd13;
	ld.global.f32 	%f67, [%rd14];
	fma.rn.f32 	%f68, %f66, %f67, %f114;
	ld.global.f32 	%f69, [%rd12+4];
	ld.global.f32 	%f70, [%rd14+4];
	fma.rn.f32 	%f71, %f69, %f70, %f68;
	ld.global.f32 	%f72, [%rd12+8];
	ld.global.f32 	%f73, [%rd14+8];
	fma.rn.f32 	%f74, %f72, %f73, %f71;
	ld.global.f32 	%f75, [%rd12+12];
	ld.global.f32 	%f76, [%rd14+12];
	fma.rn.f32 	%f77, %f75, %f76, %f74;
	ld.global.f32 	%f78, [%rd12+16];
	ld.global.f32 	%f79, [%rd14+16];
	fma.rn.f32 	%f80, %f78, %f79, %f77;
	ld.global.f32 	%f81, [%rd12+20];
	ld.global.f32 	%f82, [%rd14+20];
	fma.rn.f32 	%f83, %f81, %f82, %f80;
	ld.global.f32 	%f84, [%rd12+24];
	ld.global.f32 	%f85, [%rd14+24];
	fma.rn.f32 	%f86, %f84, %f85, %f83;
	ld.global.f32 	%f87, [%rd12+28];
	ld.global.f32 	%f88, [%rd14+28];
	fma.rn.f32 	%f114, %f87, %f88, %f86;
	add.s32 	%r62, %r62, 8;
$L__BB1_8:
	setp.eq.s32 	%p13, %r17, 0;
	@%p13 bra 	$L__BB1_14;
	and.b32  	%r20, %r34, 3;
	setp.lt.u32 	%p14, %r17, 4;
	@%p14 bra 	$L__BB1_11;
	add.s32 	%r53, %r62, %r5;
	add.s32 	%r54, %r62, %r6;
	mul.wide.s32 	%rd15, %r53, 4;
	add.s64 	%rd16, %rd2, %rd15;
	ld.global.f32 	%f90, [%rd16];
	mul.wide.s32 	%rd17, %r54, 4;
	add.s64 	%rd18, %rd1, %rd17;
	ld.global.f32 	%f91, [%rd18];
	fma.rn.f32 	%f92, %f90, %f91, %f114;
	ld.global.f32 	%f93, [%rd16+4];
	ld.global.f32 	%f94, [%rd18+4];
	fma.rn.f32 	%f95, %f93, %f94, %f92;
	ld.global.f32 	%f96, [%rd16+8];
	ld.global.f32 	%f97, [%rd18+8];
	fma.rn.f32 	%f98, %f96, %f97, %f95;
	ld.global.f32 	%f99, [%rd16+12];
	ld.global.f32 	%f100, [%rd18+12];
	fma.rn.f32 	%f114, %f99, %f100, %f98;
	add.s32 	%r62, %r62, 4;
$L__BB1_11:
	setp.eq.s32 	%p15, %r20, 0;
	@%p15 bra 	$L__BB1_14;
	add.s32 	%r66, %r62, %r6;
	add.s32 	%r65, %r62, %r5;
	neg.s32 	%r64, %r20;
$L__BB1_13:
	.pragma "nounroll";
	mul.wide.s32 	%rd19, %r66, 4;
	add.s64 	%rd20, %rd1, %rd19;
	mul.wide.s32 	%rd21, %r65, 4;
	add.s64 	%rd22, %rd2, %rd21;
	ld.global.f32 	%f101, [%rd22];
	ld.global.f32 	%f102, [%rd20];
	fma.rn.f32 	%f114, %f101, %f102, %f114;
	add.s32 	%r66, %r66, 1;
	add.s32 	%r65, %r65, 1;
	add.s32 	%r64, %r64, 1;
	setp.ne.s32 	%p16, %r64, 0;
	@%p16 bra 	$L__BB1_13;
$L__BB1_14:
	mad.lo.s32 	%r55, %r3, %r32, %r4;
	mad.lo.s32 	%r56, %r55, %r36, %r40;
	mad.lo.s32 	%r57, %r56, %r36, %r2;
	cvt.rn.f32.s32 	%f103, %r34;
	sqrt.rn.f32 	%f104, %f103;
	div.rn.f32 	%f105, %f114, %f104;
	cvta.to.global.u64 	%rd23, %rd4;
	mul.wide.s32 	%rd24, %r57, 4;
	add.s64 	%rd25, %rd23, %rd24;
	st.global.f32 	[%rd25], %f105;
$L__BB1_15:
	ret;

}
	// .globl	_Z18attn_matmul_kernelPKfS0_Pfiiii
.visible .entry _Z18attn_matmul_kernelPKfS0_Pfiiii(
	.param .u64 .ptr .align 1 _Z18attn_matmul_kernelPKfS0_Pfiiii_param_0,
	.param .u64 .ptr .align 1 _Z18attn_matmul_kernelPKfS0_Pfiiii_param_1,
	.param .u64 .ptr .align 1 _Z18attn_matmul_kernelPKfS0_Pfiiii_param_2,
	.param .u32 _Z18attn_matmul_kernelPKfS0_Pfiiii_param_3,
	.param .u32 _Z18attn_matmul_kernelPKfS0_Pfiiii_param_4,
	.param .u32 _Z18attn_matmul_kernelPKfS0_Pfiiii_param_5,
	.param .u32 _Z18attn_matmul_kernelPKfS0_Pfiiii_param_6
)
{
	.reg .pred 	%p<16>;
	.reg .b32 	%r<60>;
	.reg .b32 	%f<67>;
	.reg .b64 	%rd<40>;

	ld.param.u64 	%rd5, [_Z18attn_matmul_kernelPKfS0_Pfiiii_param_0];
	ld.param.u64 	%rd6, [_Z18attn_matmul_kernelPKfS0_Pfiiii_param_1];
	ld.param.u64 	%rd4, [_Z18attn_matmul_kernelPKfS0_Pfiiii_param_2];
	ld.param.u32 	%r31, [_Z18attn_matmul_kernelPKfS0_Pfiiii_param_3];
	ld.param.u32 	%r28, [_Z18attn_matmul_kernelPKfS0_Pfiiii_param_4];
	ld.param.u32 	%r32, [_Z18attn_matmul_kernelPKfS0_Pfiiii_param_5];
	ld.param.u32 	%r30, [_Z18attn_matmul_kernelPKfS0_Pfiiii_param_6];
	cvta.to.global.u64 	%rd1, %rd6;
	cvta.to.global.u64 	%rd2, %rd5;
	mov.u32 	%r33, %ctaid.y;
	mov.u32 	%r34, %ntid.y;
	mov.u32 	%r35, %tid.y;
	mad.lo.s32 	%r36, %r33, %r34, %r35;
	mov.u32 	%r37, %ctaid.x;
	mov.u32 	%r38, %ntid.x;
	mul.lo.s32 	%r2, %r37, %r38;
	mov.u32 	%r3, %tid.x;
	add.s32 	%r4, %r2, %r3;
	mov.u32 	%r5, %ctaid.z;
	div.s32 	%r6, %r5, %r28;
	setp.ge.s32 	%p1, %r6, %r31;
	setp.lt.s32 	%p2, %r28, 0;
	setp.ge.s32 	%p3, %r36, %r32;
	or.pred  	%p4, %p1, %p3;
	or.pred  	%p5, %p4, %p2;
	setp.ge.s32 	%p6, %r4, %r30;
	or.pred  	%p7, %p6, %p5;
	@%p7 bra 	$L__BB2_13;
	rem.s32 	%r40, %r5, %r28;
	mad.lo.s32 	%r7, %r6, %r28, %r40;
	mul.lo.s32 	%r8, %r7, %r32;
	add.s32 	%r9, %r8, %r36;
	mul.lo.s32 	%r10, %r9, %r32;
	and.b32  	%r11, %r32, 7;
	setp.lt.u32 	%p8, %r32, 8;
	mov.f32 	%f66, 0f00000000;
	mov.b32 	%r58, 0;
	@%p8 bra 	$L__BB2_4;
	and.b32  	%r58, %r32, 2147483640;
	neg.s32 	%r56, %r58;
	mul.lo.s32 	%r41, %r30, %r32;
	mad.lo.s32 	%r42, %r41, %r7, %r3;
	add.s32 	%r55, %r42, %r2;
	shl.b32 	%r15, %r30, 3;
	add.s64 	%rd3, %rd2, 16;
	mov.f32 	%f66, 0f00000000;
	mul.wide.s32 	%rd11, %r30, 4;
	mov.u32 	%r54, %r10;
$L__BB2_3:
	.pragma "nounroll";
	mul.wide.s32 	%rd7, %r54, 4;
	add.s64 	%rd8, %rd3, %rd7;
	ld.global.f32 	%f16, [%rd8+-16];
	mul.wide.s32 	%rd9, %r55, 4;
	add.s64 	%rd10, %rd1, %rd9;
	ld.global.f32 	%f17, [%rd10];
	fma.rn.f32 	%f18, %f16, %f17, %f66;
	ld.global.f32 	%f19, [%rd8+-12];
	add.s64 	%rd12, %rd10, %rd11;
	ld.global.f32 	%f20, [%rd12];
	fma.rn.f32 	%f21, %f19, %f20, %f18;
	ld.global.f32 	%f22, [%rd8+-8];
	add.s64 	%rd13, %rd12, %rd11;
	ld.global.f32 	%f23, [%rd13];
	fma.rn.f32 	%f24, %f22, %f23, %f21;
	ld.global.f32 	%f25, [%rd8+-4];
	add.s64 	%rd14, %rd13, %rd11;
	ld.global.f32 	%f26, [%rd14];
	fma.rn.f32 	%f27, %f25, %f26, %f24;
	ld.global.f32 	%f28, [%rd8];
	add.s64 	%rd15, %rd14, %rd11;
	ld.global.f32 	%f29, [%rd15];
	fma.rn.f32 	%f30, %f28, %f29, %f27;
	ld.global.f32 	%f31, [%rd8+4];
	add.s64 	%rd16, %rd15, %rd11;
	ld.global.f32 	%f32, [%rd16];
	fma.rn.f32 	%f33, %f31, %f32, %f30;
	ld.global.f32 	%f34, [%rd8+8];
	add.s64 	%rd17, %rd16, %rd11;
	ld.global.f32 	%f35, [%rd17];
	fma.rn.f32 	%f36, %f34, %f35, %f33;
	ld.global.f32 	%f37, [%rd8+12];
	add.s64 	%rd18, %rd17, %rd11;
	ld.global.f32 	%f38, [%rd18];
	fma.rn.f32 	%f66, %f37, %f38, %f36;
	add.s32 	%r56, %r56, 8;
	add.s32 	%r55, %r55, %r15;
	add.s32 	%r54, %r54, 8;
	setp.ne.s32 	%p9, %r56, 0;
	@%p9 bra 	$L__BB2_3;
$L__BB2_4:
	setp.eq.s32 	%p10, %r11, 0;
	@%p10 bra 	$L__BB2_12;
	and.b32  	%r23, %r32, 3;
	setp.lt.u32 	%p11, %r11, 4;
	@%p11 bra 	$L__BB2_7;
	add.s32 	%r43, %r58, %r10;
	add.s32 	%r44, %r58, %r8;
	mad.lo.s32 	%r45, %r44, %r30, %r4;
	mul.wide.s32 	%rd19, %r43, 4;
	add.s64 	%rd20, %rd2, %rd19;
	ld.global.f32 	%f40, [%rd20];
	mul.wide.s32 	%rd21, %r45, 4;
	add.s64 	%rd22, %rd1, %rd21;
	ld.global.f32 	%f41, [%rd22];
	fma.rn.f32 	%f42, %f40, %f41, %f66;
	ld.global.f32 	%f43, [%rd20+4];
	mul.wide.s32 	%rd23, %r30, 4;
	add.s64 	%rd24, %rd22, %rd23;
	ld.global.f32 	%f44, [%rd24];
	fma.rn.f32 	%f45, %f43, %f44, %f42;
	ld.global.f32 	%f46, [%rd20+8];
	add.s64 	%rd25, %rd24, %rd23;
	ld.global.f32 	%f47, [%rd25];
	fma.rn.f32 	%f48, %f46, %f47, %f45;
	ld.global.f32 	%f49, [%rd20+12];
	add.s64 	%rd26, %rd25, %rd23;
	ld.global.f32 	%f50, [%rd26];
	fma.rn.f32 	%f66, %f49, %f50, %f48;
	add.s32 	%r58, %r58, 4;
$L__BB2_7:
	setp.eq.s32 	%p12, %r23, 0;
	@%p12 bra 	$L__BB2_12;
	setp.eq.s32 	%p13, %r23, 1;
	@%p13 bra 	$L__BB2_10;
	add.s32 	%r46, %r58, %r10;
	add.s32 	%r47, %r58, %r8;
	mad.lo.s32 	%r48, %r47, %r30, %r4;
	mul.wide.s32 	%rd27, %r46, 4;
	add.s64 	%rd28, %rd2, %rd27;
	ld.global.f32 	%f52, [%rd28];
	mul.wide.s32 	%rd29, %r48, 4;
	add.s64 	%rd30, %rd1, %rd29;
	ld.global.f32 	%f53, [%rd30];
	fma.rn.f32 	%f54, %f52, %f53, %f66;
	ld.global.f32 	%f55, [%rd28+4];
	mul.wide.s32 	%rd31, %r30, 4;
	add.s64 	%rd32, %rd30, %rd31;
	ld.global.f32 	%f56, [%rd32];
	fma.rn.f32 	%f66, %f55, %f56, %f54;
	add.s32 	%r58, %r58, 2;
$L__BB2_10:
	and.b32  	%r49, %r32, 1;
	setp.eq.b32 	%p14, %r49, 1;
	not.pred 	%p15, %p14;
	@%p15 bra 	$L__BB2_12;
	add.s32 	%r50, %r58, %r10;
	add.s32 	%r51, %r58, %r8;
	mad.lo.s32 	%r52, %r51, %r30, %r4;
	mul.wide.s32 	%rd33, %r50, 4;
	add.s64 	%rd34, %rd2, %rd33;
	ld.global.f32 	%f57, [%rd34];
	mul.wide.s32 	%rd35, %r52, 4;
	add.s64 	%rd36, %rd1, %rd35;
	ld.global.f32 	%f58, [%rd36];
	fma.rn.f32 	%f66, %f57, %f58, %f66;
$L__BB2_12:
	mad.lo.s32 	%r53, %r9, %r30, %r4;
	cvta.to.global.u64 	%rd37, %rd4;
	mul.wide.s32 	%rd38, %r53, 4;
	add.s64 	%rd39, %rd37, %rd38;
	st.global.f32 	[%rd39], %f66;
$L__BB2_13:
	ret;

}
	// .globl	_Z11mask_kernelPfiii
.visible .entry _Z11mask_kernelPfiii(
	.param .u64 .ptr .align 1 _Z11mask_kernelPfiii_param_0,
	.param .u32 _Z11mask_kernelPfiii_param_1,
	.param .u32 _Z11mask_kernelPfiii_param_2,
	.param .u32 _Z11mask_kernelPfiii_param_3
)
{
	.reg .pred 	%p<10>;
	.reg .b32 	%r<19>;
	.reg .b64 	%rd<5>;

	ld.param.u64 	%rd1, [_Z11mask_kernelPfiii_param_0];
	ld.param.u32 	%r7, [_Z11mask_kernelPfiii_param_1];
	ld.param.u32 	%r5, [_Z11mask_kernelPfiii_param_2];
	ld.param.u32 	%r6, [_Z11mask_kernelPfiii_param_3];
	mov.u32 	%r8, %ctaid.y;
	mov.u32 	%r9, %ntid.y;
	mov.u32 	%r10, %tid.y;
	mad.lo.s32 	%r1, %r8, %r9, %r10;
	mov.u32 	%r11, %ctaid.x;
	mov.u32 	%r12, %ntid.x;
	mov.u32 	%r13, %tid.x;
	mad.lo.s32 	%r2, %r11, %r12, %r13;
	mov.u32 	%r3, %ctaid.z;
	div.s32 	%r4, %r3, %r5;
	setp.ge.s32 	%p1, %r4, %r7;
	setp.lt.s32 	%p2, %r5, 0;
	setp.ge.s32 	%p3, %r1, %r6;
	or.pred  	%p4, %p1, %p3;
	or.pred  	%p5, %p4, %p2;
	setp.ge.s32 	%p6, %r2, %r6;
	or.pred  	%p7, %p6, %p5;
	setp.ge.s32 	%p8, %r1, %r2;
	or.pred  	%p9, %p8, %p7;
	@%p9 bra 	$L__BB3_2;
	cvta.to.global.u64 	%rd2, %rd1;
	rem.s32 	%r14, %r3, %r5;
	mad.lo.s32 	%r15, %r4, %r5, %r14;
	mad.lo.s32 	%r16, %r15, %r6, %r1;
	mad.lo.s32 	%r17, %r16, %r6, %r2;
	mul.wide.s32 	%rd3, %r17, 4;
	add.s64 	%rd4, %rd2, %rd3;
	mov.b32 	%r18, -8388608;
	st.global.u32 	[%rd4], %r18;
$L__BB3_2:
	ret;

}
	// .globl	_Z14softmax_kernelPKfPfiii
.visible .entry _Z14softmax_kernelPKfPfiii(
	.param .u64 .ptr .align 1 _Z14softmax_kernelPKfPfiii_param_0,
	.param .u64 .ptr .align 1 _Z14softmax_kernelPKfPfiii_param_1,
	.param .u32 _Z14softmax_kernelPKfPfiii_param_2,
	.param .u32 _Z14softmax_kernelPKfPfiii_param_3,
	.param .u32 _Z14softmax_kernelPKfPfiii_param_4
)
{
	.reg .pred 	%p<30>;
	.reg .b32 	%r<149>;
	.reg .b32 	%f<494>;
	.reg .b64 	%rd<37>;

	ld.param.u64 	%rd7, [_Z14softmax_kernelPKfPfiii_param_0];
	ld.param.u64 	%rd8, [_Z14softmax_kernelPKfPfiii_param_1];
	ld.param.u32 	%r52, [_Z14softmax_kernelPKfPfiii_param_2];
	ld.param.u32 	%r50, [_Z14softmax_kernelPKfPfiii_param_3];
	ld.param.u32 	%r51, [_Z14softmax_kernelPKfPfiii_param_4];
	cvta.to.global.u64 	%rd1, %rd8;
	cvta.to.global.u64 	%rd2, %rd7;
	mov.u32 	%r53, %ctaid.y;
	mov.u32 	%r54, %ntid.y;
	mov.u32 	%r55, %tid.y;
	mad.lo.s32 	%r1, %r53, %r54, %r55;
	mov.u32 	%r2, %ctaid.z;
	div.s32 	%r3, %r2, %r50;
	setp.ge.s32 	%p1, %r3, %r52;
	setp.lt.s32 	%p2, %r50, 0;
	setp.ge.s32 	%p3, %r1, %r51;
	or.pred  	%p4, %p1, %p3;
	or.pred  	%p5, %p4, %p2;
	@%p5 bra 	$L__BB4_35;
	rem.s32 	%r57, %r2, %r50;
	mad.lo.s32 	%r58, %r3, %r50, %r57;
	mad.lo.s32 	%r59, %r58, %r51, %r1;
	mul.lo.s32 	%r4, %r59, %r51;
	and.b32  	%r5, %r51, 15;
	setp.lt.u32 	%p6, %r51, 16;
	mov.f32 	%f484, 0fFF800000;
	mov.b32 	%r132, 0;
	@%p6 bra 	$L__BB4_4;
	and.b32  	%r132, %r51, 2147483632;
	neg.s32 	%r138, %r132;
	add.s64 	%rd3, %rd2, 32;
	mov.f32 	%f484, 0fFF800000;
	mov.u32 	%r137, %r4;
$L__BB4_3:
	.pragma "nounroll";
	mul.wide.s32 	%rd9, %r137, 4;
	add.s64 	%rd10, %rd3, %rd9;
	ld.global.f32 	%f29, [%rd10+-32];
	max.f32 	%f30, %f484, %f29;
	ld.global.f32 	%f31, [%rd10+-28];
	max.f32 	%f32, %f30, %f31;
	ld.global.f32 	%f33, [%rd10+-24];
	max.f32 	%f34, %f32, %f33;
	ld.global.f32 	%f35, [%rd10+-20];
	max.f32 	%f36, %f34, %f35;
	ld.global.f32 	%f37, [%rd10+-16];
	max.f32 	%f38, %f36, %f37;
	ld.global.f32 	%f39, [%rd10+-12];
	max.f32 	%f40, %f38, %f39;
	ld.global.f32 	%f41, [%rd10+-8];
	max.f32 	%f42, %f40, %f41;
	ld.global.f32 	%f43, [%rd10+-4];
	max.f32 	%f44, %f42, %f43;
	ld.global.f32 	%f45, [%rd10];
	max.f32 	%f46, %f44, %f45;
	ld.global.f32 	%f47, [%rd10+4];
	max.f32 	%f48, %f46, %f47;
	ld.global.f32 	%f49, [%rd10+8];
	max.f32 	%f50, %f48, %f49;
	ld.global.f32 	%f51, [%rd10+12];
	max.f32 	%f52, %f50, %f51;
	ld.global.f32 	%f53, [%rd10+16];
	max.f32 	%f54, %f52, %f53;
	ld.global.f32 	%f55, [%rd10+20];
	max.f32 	%f56, %f54, %f55;
	ld.global.f32 	%f57, [%rd10+24];
	max.f32 	%f58, %f56, %f57;
	ld.global.f32 	%f59, [%rd10+28];
	max.f32 	%f484, %f58, %f59;
	add.s32 	%r138, %r138, 16;
	add.s32 	%r137, %r137, 16;
	setp.eq.s32 	%p7, %r138, 0;
	@%p7 bra 	$L__BB4_4;
	bra.uni 	$L__BB4_3;
$L__BB4_4:
	setp.eq.s32 	%p8, %r5, 0;
	@%p8 bra 	$L__BB4_13;
	and.b32  	%r9, %r51, 7;
	setp.lt.u32 	%p9, %r5, 8;
	@%p9 bra 	$L__BB4_7;
	add.s32 	%r60, %r132, %r4;
	mul.wide.s32 	%rd11, %r60, 4;
	add.s64 	%rd12, %rd2, %rd11;
	ld.global.f32 	%f61, [%rd12];
	max.f32 	%f62, %f484, %f61;
	ld.global.f32 	%f63, [%rd12+4];
	max.f32 	%f64, %f62, %f63;
	ld.global.f32 	%f65, [%rd12+8];
	max.f32 	%f66, %f64, %f65;
	ld.global.f32 	%f67, [%rd12+12];
	max.f32 	%f68, %f66, %f67;
	ld.global.f32 	%f69, [%rd12+16];
	max.f32 	%f70, %f68, %f69;
	ld.global.f32 	%f71, [%rd12+20];
	max.f32 	%f72, %f70, %f71;
	ld.global.f32 	%f73, [%rd12+24];
	max.f32 	%f74, %f72, %f73;
	ld.global.f32 	%f75, [%rd12+28];
	max.f32 	%f484, %f74, %f75;
	add.s32 	%r132, %r132, 8;
$L__BB4_7:
	setp.eq.s32 	%p10, %r9, 0;
	@%p10 bra 	$L__BB4_13;
	and.b32  	%r12, %r51, 3;
	setp.lt.u32 	%p11, %r9, 4;
	@%p11 bra 	$L__BB4_10;
	add.s32 	%r61, %r132, %r4;
	mul.wide.s32 	%rd13, %r61, 4;
	add.s64 	%rd14, %rd2, %rd13;
	ld.global.f32 	%f77, [%rd14];
	max.f32 	%f78, %f484, %f77;
	ld.global.f32 	%f79, [%rd14+4];
	max.f32 	%f80, %f78, %f79;
	ld.global.f32 	%f81, [%rd14+8];
	max.f32 	%f82, %f80, %f81;
	ld.global.f32 	%f83, [%rd14+12];
	max.f32 	%f484, %f82, %f83;
	add.s32 	%r132, %r132, 4;
$L__BB4_10:
	setp.eq.s32 	%p12, %r12, 0;
	@%p12 bra 	$L__BB4_13;
	add.s32 	%r136, %r132, %r4;
	neg.s32 	%r135, %r12;
$L__BB4_12:
	.pragma "nounroll";
	mul.wide.s32 	%rd15, %r136, 4;
	add.s64 	%rd16, %rd2, %rd15;
	ld.global.f32 	%f84, [%rd16];
	max.f32 	%f484, %f484, %f84;
	add.s32 	%r136, %r136, 1;
	add.s32 	%r135, %r135, 1;
	setp.ne.s32 	%p13, %r135, 0;
	@%p13 bra 	$L__BB4_12;
$L__BB4_13:
	and.b32  	%r21, %r51, 7;
	setp.lt.u32 	%p14, %r51, 8;
	mov.f32 	%f492, 0f00000000;
	mov.b32 	%r139, 0;
	@%p14 bra 	$L__BB4_16;
	and.b32  	%r139, %r51, 2147483640;
	neg.s32 	%r143, %r139;
	add.s64 	%rd4, %rd2, 16;
	mov.f32 	%f492, 0f00000000;
	mov.u32 	%r142, %r4;
$L__BB4_15:
	.pragma "nounroll";
	mul.wide.s32 	%rd17, %r142, 4;
	add.s64 	%rd18, %rd4, %rd17;
	ld.global.f32 	%f88, [%rd18+-16];
	sub.f32 	%f89, %f88, %f484;
	fma.rn.f32 	%f90, %f89, 0f3BBB989D, 0f3F000000;
	cvt.sat.f32.f32 	%f91, %f90;
	mov.f32 	%f92, 0f4B400001;
	mov.f32 	%f93, 0f437C0000;
	fma.rm.f32 	%f94, %f91, %f93, %f92;
	add.f32 	%f95, %f94, 0fCB40007F;
	neg.f32 	%f96, %f95;
	fma.rn.f32 	%f97, %f89, 0f3FB8AA3B, %f96;
	fma.rn.f32 	%f98, %f89, 0f32A57060, %f97;
	mov.b32 	%r63, %f94;
	shl.b32 	%r64, %r63, 23;
	mov.b32 	%f99, %r64;
	ex2.approx.ftz.f32 	%f100, %f98;
	fma.rn.f32 	%f101, %f100, %f99, %f492;
	ld.global.f32 	%f102, [%rd18+-12];
	sub.f32 	%f103, %f102, %f484;
	fma.rn.f32 	%f104, %f103, 0f3BBB989D, 0f3F000000;
	cvt.sat.f32.f32 	%f105, %f104;
	fma.rm.f32 	%f106, %f105, %f93, %f92;
	add.f32 	%f107, %f106, 0fCB40007F;
	neg.f32 	%f108, %f107;
	fma.rn.f32 	%f109, %f103, 0f3FB8AA3B, %f108;
	fma.rn.f32 	%f110, %f103, 0f32A57060, %f109;
	mov.b32 	%r65, %f106;
	shl.b32 	%r66, %r65, 23;
	mov.b32 	%f111, %r66;
	ex2.approx.ftz.f32 	%f112, %f110;
	fma.rn.f32 	%f113, %f112, %f111, %f101;
	ld.global.f32 	%f114, [%rd18+-8];
	sub.f32 	%f115, %f114, %f484;
	fma.rn.f32 	%f116, %f115, 0f3BBB989D, 0f3F000000;
	cvt.sat.f32.f32 	%f117, %f116;
	fma.rm.f32 	%f118, %f117, %f93, %f92;
	add.f32 	%f119, %f118, 0fCB40007F;
	neg.f32 	%f120, %f119;
	fma.rn.f32 	%f121, %f115, 0f3FB8AA3B, %f120;
	fma.rn.f32 	%f122, %f115, 0f32A57060, %f121;
	mov.b32 	%r67, %f118;
	shl.b32 	%r68, %r67, 23;
	mov.b32 	%f123, %r68;
	ex2.approx.ftz.f32 	%f124, %f122;
	fma.rn.f32 	%f125, %f124, %f123, %f113;
	ld.global.f32 	%f126, [%rd18+-4];
	sub.f32 	%f127, %f126, %f484;
	fma.rn.f32 	%f128, %f127, 0f3BBB989D, 0f3F000000;
	cvt.sat.f32.f32 	%f129, %f128;
	fma.rm.f32 	%f130, %f129, %f93, %f92;
	add.f32 	%f131, %f130, 0fCB40007F;
	neg.f32 	%f132, %f131;
	fma.rn.f32 	%f133, %f127, 0f3FB8AA3B, %f132;
	fma.rn.f32 	%f134, %f127, 0f32A57060, %f133;
	mov.b32 	%r69, %f130;
	shl.b32 	%r70, %r69, 23;
	mov.b32 	%f135, %r70;
	ex2.approx.ftz.f32 	%f136, %f134;
	fma.rn.f32 	%f137, %f136, %f135, %f125;
	ld.global.f32 	%f138, [%rd18];
	sub.f32 	%f139, %f138, %f484;
	fma.rn.f32 	%f140, %f139, 0f3BBB989D, 0f3F000000;
	cvt.sat.f32.f32 	%f141, %f140;
	fma.rm.f32 	%f142, %f141, %f93, %f92;
	add.f32 	%f143, %f142, 0fCB40007F;
	neg.f32 	%f144, %f143;
	fma.rn.f32 	%f145, %f139, 0f3FB8AA3B, %f144;
	fma.rn.f32 	%f146, %f139, 0f32A57060, %f145;
	mov.b32 	%r71, %f142;
	shl.b32 	%r72, %r71, 23;
	mov.b32 	%f147, %r72;
	ex2.approx.ftz.f32 	%f148, %f146;
	fma.rn.f32 	%f149, %f148, %f147, %f137;
	ld.global.f32 	%f150, [%rd18+4];
	sub.f32 	%f151, %f150, %f484;
	fma.rn.f32 	%f152, %f151, 0f3BBB989D, 0f3F000000;
	cvt.sat.f32.f32 	%f153, %f152;
	fma.rm.f32 	%f154, %f153, %f93, %f92;
	add.f32 	%f155, %f154, 0fCB40007F;
	neg.f32 	%f156, %f155;
	fma.rn.f32 	%f157, %f151, 0f3FB8AA3B, %f156;
	fma.rn.f32 	%f158, %f151, 0f32A57060, %f157;
	mov.b32 	%r73, %f154;
	shl.b32 	%r74, %r73, 23;
	mov.b32 	%f159, %r74;
	ex2.approx.ftz.f32 	%f160, %f158;
	fma.rn.f32 	%f161, %f160, %f159, %f149;
	ld.global.f32 	%f162, [%rd18+8];
	sub.f32 	%f163, %f162, %f484;
	fma.rn.f32 	%f164, %f163, 0f3BBB989D, 0f3F000000;
	cvt.sat.f32.f32 	%f165, %f164;
	fma.rm.f32 	%f166, %f165, %f93, %f92;
	add.f32 	%f167, %f166, 0fCB40007F;
	neg.f32 	%f168, %f167;
	fma.rn.f32 	%f169, %f163, 0f3FB8AA3B, %f168;
	fma.rn.f32 	%f170, %f163, 0f32A57060, %f169;
	mov.b32 	%r75, %f166;
	shl.b32 	%r76, %r75, 23;
	mov.b32 	%f171, %r76;
	ex2.approx.ftz.f32 	%f172, %f170;
	fma.rn.f32 	%f173, %f172, %f171, %f161;
	ld.global.f32 	%f174, [%rd18+12];
	sub.f32 	%f175, %f174, %f484;
	fma.rn.f32 	%f176, %f175, 0f3BBB989D, 0f3F000000;
	cvt.sat.f32.f32 	%f177, %f176;
	fma.rm.f32 	%f178, %f177, %f93, %f92;
	add.f32 	%f179, %f178, 0fCB40007F;
	neg.f32 	%f180, %f179;
	fma.rn.f32 	%f181, %f175, 0f3FB8AA3B, %f180;
	fma.rn.f32 	%f182, %f175, 0f32A57060, %f181;
	mov.b32 	%r77, %f178;
	shl.b32 	%r78, %r77, 23;
	mov.b32 	%f183, %r78;
	ex2.approx.ftz.f32 	%f184, %f182;
	fma.rn.f32 	%f492, %f184, %f183, %f173;
	add.s32 	%r143, %r143, 8;
	add.s32 	%r142, %r142, 8;
	setp.eq.s32 	%p15, %r143, 0;
	@%p15 bra 	$L__BB4_16;
	bra.uni 	$L__BB4_15;
$L__BB4_16:
	setp.eq.s32 	%p16, %r21, 0;
	@%p16 bra 	$L__BB4_24;
	and.b32  	%r29, %r51, 3;
	setp.lt.u32 	%p17, %r21, 4;
	@%p17 bra 	$L__BB4_19;
	add.s32 	%r79, %r139, %r4;
	mul.wide.s32 	%rd19, %r79, 4;
	add.s64 	%rd20, %rd2, %rd19;
	ld.global.f32 	%f186, [%rd20];
	sub.f32 	%f187, %f186, %f484;
	fma.rn.f32 	%f188, %f187, 0f3BBB989D, 0f3F000000;
	cvt.sat.f32.f32 	%f189, %f188;
	mov.f32 	%f190, 0f4B400001;
	mov.f32 	%f191, 0f437C0000;
	fma.rm.f32 	%f192, %f189, %f191, %f190;
	add.f32 	%f193, %f192, 0fCB40007F;
	neg.f32 	%f194, %f193;
	fma.rn.f32 	%f195, %f187, 0f3FB8AA3B, %f194;
	fma.rn.f32 	%f196, %f187, 0f32A57060, %f195;
	mov.b32 	%r80, %f192;
	shl.b32 	%r81, %r80, 23;
	mov.b32 	%f197, %r81;
	ex2.approx.ftz.f32 	%f198, %f196;
	fma.rn.f32 	%f199, %f198, %f197, %f492;
	ld.global.f32 	%f200, [%rd20+4];
	sub.f32 	%f201, %f200, %f484;
	fma.rn.f32 	%f202, %f201, 0f3BBB989D, 0f3F000000;
	cvt.sat.f32.f32 	%f203, %f202;
	fma.rm.f32 	%f204, %f203, %f191, %f190;
	add.f32 	%f205, %f204, 0fCB40007F;
	neg.f32 	%f206, %f205;
	fma.rn.f32 	%f207, %f201, 0f3FB8AA3B, %f206;
	fma.rn.f32 	%f208, %f201, 0f32A57060, %f207;
	mov.b32 	%r82, %f204;
	shl.b32 	%r83, %r82, 23;
	mov.b32 	%f209, %r83;
	ex2.approx.ftz.f32 	%f210, %f208;
	fma.rn.f32 	%f211, %f210, %f209, %f199;
	ld.global.f32 	%f212, [%rd20+8];
	sub.f32 	%f213, %f212, %f484;
	fma.rn.f32 	%f214, %f213, 0f3BBB989D, 0f3F000000;
	cvt.sat.f32.f32 	%f215, %f214;
	fma.rm.f32 	%f216, %f215, %f191, %f190;
	add.f32 	%f217, %f216, 0fCB40007F;
	neg.f32 	%f218, %f217;
	fma.rn.f32 	%f219, %f213, 0f3FB8AA3B, %f218;
	fma.rn.f32 	%f220, %f213, 0f32A57060, %f219;
	mov.b32 	%r84, %f216;
	shl.b32 	%r85, %r84, 23;
	mov.b32 	%f221, %r85;
	ex2.approx.ftz.f32 	%f222, %f220;
	fma.rn.f32 	%f223, %f222, %f221, %f211;
	ld.global.f32 	%f224, [%rd20+12];
	sub.f32 	%f225, %f224, %f484;
	fma.rn.f32 	%f226, %f225, 0f3BBB989D, 0f3F000000;
	cvt.sat.f32.f32 	%f227, %f226;
	fma.rm.f32 	%f228, %f227, %f191, %f190;
	add.f32 	%f229, %f228, 0fCB40007F;
	neg.f32 	%f230, %f229;
	fma.rn.f32 	%f231, %f225, 0f3FB8AA3B, %f230;
	fma.rn.f32 	%f232, %f225, 0f32A57060, %f231;
	mov.b32 	%r86, %f228;
	shl.b32 	%r87, %r86, 23;
	mov.b32 	%f233, %r87;
	ex2.approx.ftz.f32 	%f234, %f232;
	fma.rn.f32 	%f492, %f234, %f233, %f223;
	add.s32 	%r139, %r139, 4;
$L__BB4_19:
	setp.eq.s32 	%p18, %r29, 0;
	@%p18 bra 	$L__BB4_24;
	setp.eq.s32 	%p19, %r29, 1;
	@%p19 bra 	$L__BB4_22;
	add.s32 	%r88, %r139, %r4;
	mul.wide.s32 	%rd21, %r88, 4;
	add.s64 	%rd22, %rd2, %rd21;
	ld.global.f32 	%f236, [%rd22];
	sub.f32 	%f237, %f236, %f484;
	fma.rn.f32 	%f238, %f237, 0f3BBB989D, 0f3F000000;
	cvt.sat.f32.f32 	%f239, %f238;
	mov.f32 	%f240, 0f4B400001;
	mov.f32 	%f241, 0f437C0000;
	fma.rm.f32 	%f242, %f239, %f241, %f240;
	add.f32 	%f243, %f242, 0fCB40007F;
	neg.f32 	%f244, %f243;
	fma.rn.f32 	%f245, %f237, 0f3FB8AA3B, %f244;
	fma.rn.f32 	%f246, %f237, 0f32A57060, %f245;
	mov.b32 	%r89, %f242;
	shl.b32 	%r90, %r89, 23;
	mov.b32 	%f247, %r90;
	ex2.approx.ftz.f32 	%f248, %f246;
	fma.rn.f32 	%f249, %f248, %f247, %f492;
	ld.global.f32 	%f250, [%rd22+4];
	sub.f32 	%f251, %f250, %f484;
	fma.rn.f32 	%f252, %f251, 0f3BBB989D, 0f3F000000;
	cvt.sat.f32.f32 	%f253, %f252;
	fma.rm.f32 	%f254, %f253, %f241, %f240;
	add.f32 	%f255, %f254, 0fCB40007F;
	neg.f32 	%f256, %f255;
	fma.rn.f32 	%f257, %f251, 0f3FB8AA3B, %f256;
	fma.rn.f32 	%f258, %f251, 0f32A57060, %f257;
	mov.b32 	%r91, %f254;
	shl.b32 	%r92, %r91, 23;
	mov.b32 	%f259, %r92;
	ex2.approx.ftz.f32 	%f260, %f258;
	fma.rn.f32 	%f492, %f260, %f259, %f249;
	add.s32 	%r139, %r139, 2;
$L__BB4_22:
	and.b32  	%r93, %r51, 1;
	setp.eq.b32 	%p20, %r93, 1;
	not.pred 	%p21, %p20;
	@%p21 bra 	$L__BB4_24;
	add.s32 	%r94, %r139, %r4;
	mul.wide.s32 	%rd23, %r94, 4;
	add.s64 	%rd24, %rd2, %rd23;
	ld.global.f32 	%f261, [%rd24];
	sub.f32 	%f262, %f261, %f484;
	fma.rn.f32 	%f263, %f262, 0f3BBB989D, 0f3F000000;
	cvt.sat.f32.f32 	%f264, %f263;
	mov.f32 	%f265, 0f4B400001;
	mov.f32 	%f266, 0f437C0000;
	fma.rm.f32 	%f267, %f264, %f266, %f265;
	add.f32 	%f268, %f267, 0fCB40007F;
	neg.f32 	%f269, %f268;
	fma.rn.f32 	%f270, %f262, 0f3FB8AA3B, %f269;
	fma.rn.f32 	%f271, %f262, 0f32A57060, %f270;
	mov.b32 	%r95, %f267;
	shl.b32 	%r96, %r95, 23;
	mov.b32 	%f272, %r96;
	ex2.approx.ftz.f32 	%f273, %f271;
	fma.rn.f32 	%f492, %f273, %f272, %f492;
$L__BB4_24:
	setp.lt.u32 	%p22, %r51, 8;
	mov.b32 	%r146, 0;
	@%p22 bra 	$L__BB4_27;
	and.b32  	%r146, %r51, 2147483640;
	neg.s32 	%r145, %r146;
	add.s64 	%rd5, %rd2, 16;
	add.s64 	%rd6, %rd1, 16;
	mov.u32 	%r144, %r4;
$L__BB4_26:
	.pragma "nounroll";
	mul.wide.s32 	%rd25, %r144, 4;
	add.s64 	%rd26, %rd5, %rd25;
	add.s64 	%rd27, %rd6, %rd25;
	ld.global.f32 	%f274, [%rd26+-16];
	sub.f32 	%f275, %f274, %f484;
	fma.rn.f32 	%f276, %f275, 0f3BBB989D, 0f3F000000;
	cvt.sat.f32.f32 	%f277, %f276;
	mov.f32 	%f278, 0f4B400001;
	mov.f32 	%f279, 0f437C0000;
	fma.rm.f32 	%f280, %f277, %f279, %f278;
	add.f32 	%f281, %f280, 0fCB40007F;
	neg.f32 	%f282, %f281;
	fma.rn.f32 	%f283, %f275, 0f3FB8AA3B, %f282;
	fma.rn.f32 	%f284, %f275, 0f32A57060, %f283;
	mov.b32 	%r98, %f280;
	shl.b32 	%r99, %r98, 23;
	mov.b32 	%f285, %r99;
	ex2.approx.ftz.f32 	%f286, %f284;
	mul.f32 	%f287, %f286, %f285;
	div.rn.f32 	%f288, %f287, %f492;
	st.global.f32 	[%rd27+-16], %f288;
	ld.global.f32 	%f289, [%rd26+-12];
	sub.f32 	%f290, %f289, %f484;
	fma.rn.f32 	%f291, %f290, 0f3BBB989D, 0f3F000000;
	cvt.sat.f32.f32 	%f292, %f291;
	fma.rm.f32 	%f293, %f292, %f279, %f278;
	add.f32 	%f294, %f293, 0fCB40007F;
	neg.f32 	%f295, %f294;
	fma.rn.f32 	%f296, %f290, 0f3FB8AA3B, %f295;
	fma.rn.f32 	%f297, %f290, 0f32A57060, %f296;
	mov.b32 	%r100, %f293;
	shl.b32 	%r101, %r100, 23;
	mov.b32 	%f298, %r101;
	ex2.approx.ftz.f32 	%f299, %f297;
	mul.f32 	%f300, %f299, %f298;
	div.rn.f32 	%f301, %f300, %f492;
	st.global.f32 	[%rd27+-12], %f301;
	ld.global.f32 	%f302, [%rd26+-8];
	sub.f32 	%f303, %f302, %f484;
	fma.rn.f32 	%f304, %f303, 0f3BBB989D, 0f3F000000;
	cvt.sat.f32.f32 	%f305, %f304;
	fma.rm.f32 	%f306, %f305, %f279, %f278;
	add.f32 	%f307, %f306, 0fCB40007F;
	neg.f32 	%f308, %f307;
	fma.rn.f32 	%f309, %f303, 0f3FB8AA3B, %f308;
	fma.rn.f32 	%f310, %f303, 0f32A57060, %f309;
	mov.b32 	%r102, %f306;
	shl.b32 	%r103, %r102, 23;
	mov.b32 	%f311, %r103;
	ex2.approx.ftz.f32 	%f312, %f310;
	mul.f32 	%f313, %f312, %f311;
	div.rn.f32 	%f314, %f313, %f492;
	st.global.f32 	[%rd27+-8], %f314;
	ld.global.f32 	%f315, [%rd26+-4];
	sub.f32 	%f316, %f315, %f484;
	fma.rn.f32 	%f317, %f316, 0f3BBB989D, 0f3F000000;
	cvt.sat.f32.f32 	%f318, %f317;
	fma.rm.f32 	%f319, %f318, %f279, %f278;
	add.f32 	%f320, %f319, 0fCB40007F;
	neg.f32 	%f321, %f320;
	fma.rn.f32 	%f322, %f316, 0f3FB8AA3B, %f321;
	fma.rn.f32 	%f323, %f316, 0f32A57060, %f322;
	mov.b32 	%r104, %f319;
	shl.b32 	%r105, %r104, 23;
	mov.b32 	%f324, %r105;
	ex2.approx.ftz.f32 	%f325, %f323;
	mul.f32 	%f326, %f325, %f324;
	div.rn.f32 	%f327, %f326, %f492;
	st.global.f32 	[%rd27+-4], %f327;
	ld.global.f32 	%f328, [%rd26];
	sub.f32 	%f329, %f328, %f484;
	fma.rn.f32 	%f330, %f329, 0f3BBB989D, 0f3F000000;
	cvt.sat.f32.f32 	%f331, %f330;
	fma.rm.f32 	%f332, %f331, %f279, %f278;
	add.f32 	%f333, %f332, 0fCB40007F;
	neg.f32 	%f334, %f333;
	fma.rn.f32 	%f335, %f329, 0f3FB8AA3B, %f334;
	fma.rn.f32 	%f336, %f329, 0f32A57060, %f335;
	mov.b32 	%r106, %f332;
	shl.b32 	%r107, %r106, 23;
	mov.b32 	%f337, %r107;
	ex2.approx.ftz.f32 	%f338, %f336;
	mul.f32 	%f339, %f338, %f337;
	div.rn.f32 	%f340, %f339, %f492;
	st.global.f32 	[%rd27], %f340;
	ld.global.f32 	%f341, [%rd26+4];
	sub.f32 	%f342, %f341, %f484;
	fma.rn.f32 	%f343, %f342, 0f3BBB989D, 0f3F000000;
	cvt.sat.f32.f32 	%f344, %f343;
	fma.rm.f32 	%f345, %f344, %f279, %f278;
	add.f32 	%f346, %f345, 0fCB40007F;
	neg.f32 	%f347, %f346;
	fma.rn.f32 	%f348, %f342, 0f3FB8AA3B, %f347;
	fma.rn.f32 	%f349, %f342, 0f32A57060, %f348;
	mov.b32 	%r108, %f345;
	shl.b32 	%r109, %r108, 23;
	mov.b32 	%f350, %r109;
	ex2.approx.ftz.f32 	%f351, %f349;
	mul.f32 	%f352, %f351, %f350;
	div.rn.f32 	%f353, %f352, %f492;
	st.global.f32 	[%rd27+4], %f353;
	ld.global.f32 	%f354, [%rd26+8];
	sub.f32 	%f355, %f354, %f484;
	fma.rn.f32 	%f356, %f355, 0f3BBB989D, 0f3F000000;
	cvt.sat.f32.f32 	%f357, %f356;
	fma.rm.f32 	%f358, %f357, %f279, %f278;
	add.f32 	%f359, %f358, 0fCB40007F;
	neg.f32 	%f360, %f359;
	fma.rn.f32 	%f361, %f355, 0f3FB8AA3B, %f360;
	fma.rn.f32 	%f362, %f355, 0f32A57060, %f361;
	mov.b32 	%r110, %f358;
	shl.b32 	%r111, %r110, 23;
	mov.b32 	%f363, %r111;
	ex2.approx.ftz.f32 	%f364, %f362;
	mul.f32 	%f365, %f364, %f363;
	div.rn.f32 	%f366, %f365, %f492;
	st.global.f32 	[%rd27+8], %f366;
	ld.global.f32 	%f367, [%rd26+12];
	sub.f32 	%f368, %f367, %f484;
	fma.rn.f32 	%f369, %f368, 0f3BBB989D, 0f3F000000;
	cvt.sat.f32.f32 	%f370, %f369;
	fma.rm.f32 	%f371, %f370, %f279, %f278;
	add.f32 	%f372, %f371, 0fCB40007F;
	neg.f32 	%f373, %f372;
	fma.rn.f32 	%f374, %f368, 0f3FB8AA3B, %f373;
	fma.rn.f32 	%f375, %f368, 0f32A57060, %f374;
	mov.b32 	%r112, %f371;
	shl.b32 	%r113, %r112, 23;
	mov.b32 	%f376, %r113;
	ex2.approx.ftz.f32 	%f377, %f375;
	mul.f32 	%f378, %f377, %f376;
	div.rn.f32 	%f379, %f378, %f492;
	st.global.f32 	[%rd27+12], %f379;
	add.s32 	%r145, %r145, 8;
	add.s32 	%r144, %r144, 8;
	setp.ne.s32 	%p23, %r145, 0;
	@%p23 bra 	$L__BB4_26;
$L__BB4_27:
	setp.eq.s32 	%p24, %r21, 0;
	@%p24 bra 	$L__BB4_35;
	and.b32  	%r45, %r51, 3;
	setp.lt.u32 	%p25, %r21, 4;
	@%p25 bra 	$L__BB4_30;
	add.s32 	%r114, %r146, %r4;
	mul.wide.s32 	%rd28, %r114, 4;
	add.s64 	%rd29, %rd2, %rd28;
	ld.global.f32 	%f380, [%rd29];
	sub.f32 	%f381, %f380, %f484;
	fma.rn.f32 	%f382, %f381, 0f3BBB989D, 0f3F000000;
	cvt.sat.f32.f32 	%f383, %f382;
	mov.f32 	%f384, 0f4B400001;
	mov.f32 	%f385, 0f437C0000;
	fma.rm.f32 	%f386, %f383, %f385, %f384;
	add.f32 	%f387, %f386, 0fCB40007F;
	neg.f32 	%f388, %f387;
	fma.rn.f32 	%f389, %f381, 0f3FB8AA3B, %f388;
	fma.rn.f32 	%f390, %f381, 0f32A57060, %f389;
	mov.b32 	%r115, %f386;
	shl.b32 	%r116, %r115, 23;
	mov.b32 	%f391, %r116;
	ex2.approx.ftz.f32 	%f392, %f390;
	mul.f32 	%f393, %f392, %f391;
	div.rn.f32 	%f394, %f393, %f492;
	add.s64 	%rd30, %rd1, %rd28;
	st.global.f32 	[%rd30], %f394;
	ld.global.f32 	%f395, [%rd29+4];
	sub.f32 	%f396, %f395, %f484;
	fma.rn.f32 	%f397, %f396, 0f3BBB989D, 0f3F000000;
	cvt.sat.f32.f32 	%f398, %f397;
	fma.rm.f32 	%f399, %f398, %f385, %f384;
	add.f32 	%f400, %f399, 0fCB40007F;
	neg.f32 	%f401, %f400;
	fma.rn.f32 	%f402, %f396, 0f3FB8AA3B, %f401;
	fma.rn.f32 	%f403, %f396, 0f32A57060, %f402;
	mov.b32 	%r117, %f399;
	shl.b32 	%r118, %r117, 23;
	mov.b32 	%f404, %r118;
	ex2.approx.ftz.f32 	%f405, %f403;
	mul.f32 	%f406, %f405, %f404;
	div.rn.f32 	%f407, %f406, %f492;
	st.global.f32 	[%rd30+4], %f407;
	ld.global.f32 	%f408, [%rd29+8];
	sub.f32 	%f409, %f408, %f484;
	fma.rn.f32 	%f410, %f409, 0f3BBB989D, 0f3F000000;
	cvt.sat.f32.f32 	%f411, %f410;
	fma.rm.f32 	%f412, %f411, %f385, %f384;
	add.f32 	%f413, %f412, 0fCB40007F;
	neg.f32 	%f414, %f413;
	fma.rn.f32 	%f415, %f409, 0f3FB8AA3B, %f414;
	fma.rn.f32 	%f416, %f409, 0f32A57060, %f415;
	mov.b32 	%r119, %f412;
	shl.b32 	%r120, %r119, 23;
	mov.b32 	%f417, %r120;
	ex2.approx.ftz.f32 	%f418, %f416;
	mul.f32 	%f419, %f418, %f417;
	div.rn.f32 	%f420, %f419, %f492;
	st.global.f32 	[%rd30+8], %f420;
	ld.global.f32 	%f421, [%rd29+12];
	sub.f32 	%f422, %f421, %f484;
	fma.rn.f32 	%f423, %f422, 0f3BBB989D, 0f3F000000;
	cvt.sat.f32.f32 	%f424, %f423;
	fma.rm.f32 	%f425, %f424, %f385, %f384;
	add.f32 	%f426, %f425, 0fCB40007F;
	neg.f32 	%f427, %f426;
	fma.rn.f32 	%f428, %f422, 0f3FB8AA3B, %f427;
	fma.rn.f32 	%f429, %f422, 0f32A57060, %f428;
	mov.b32 	%r121, %f425;
	shl.b32 	%r122, %r121, 23;
	mov.b32 	%f430, %r122;
	ex2.approx.ftz.f32 	%f431, %f429;
	mul.f32 	%f432, %f431, %f430;
	div.rn.f32 	%f433, %f432, %f492;
	st.global.f32 	[%rd30+12], %f433;
	add.s32 	%r146, %r146, 4;
$L__BB4_30:
	setp.eq.s32 	%p26, %r45, 0;
	@%p26 bra 	$L__BB4_35;
	setp.eq.s32 	%p27, %r45, 1;
	@%p27 bra 	$L__BB4_33;
	add.s32 	%r123, %r146, %r4;
	mul.wide.s32 	%rd31, %r123, 4;
	add.s64 	%rd32, %rd2, %rd31;
	ld.global.f32 	%f434, [%rd32];
	sub.f32 	%f435, %f434, %f484;
	fma.rn.f32 	%f436, %f435, 0f3BBB989D, 0f3F000000;
	cvt.sat.f32.f32 	%f437, %f436;
	mov.f32 	%f438, 0f4B400001;
	mov.f32 	%f439, 0f437C0000;
	fma.rm.f32 	%f440, %f437, %f439, %f438;
	add.f32 	%f441, %f440, 0fCB40007F;
	neg.f32 	%f442, %f441;
	fma.rn.f32 	%f443, %f435, 0f3FB8AA3B, %f442;
	fma.rn.f32 	%f444, %f435, 0f32A57060, %f443;
	mov.b32 	%r124, %f440;
	shl.b32 	%r125, %r124, 23;
	mov.b32 	%f445, %r125;
	ex2.approx.ftz.f32 	%f446, %f444;
	mul.f32 	%f447, %f446, %f445;
	div.rn.f32 	%f448, %f447, %f492;
	add.s64 	%rd33, %rd1, %rd31;
	st.global.f32 	[%rd33], %f448;
	ld.global.f32 	%f449, [%rd32+4];
	sub.f32 	%f450, %f449, %f484;
	fma.rn.f32 	%f451, %f450, 0f3BBB989D, 0f3F000000;
	cvt.sat.f32.f32 	%f452, %f451;
	fma.rm.f32 	%f453, %f452, %f439, %f438;
	add.f32 	%f454, %f453, 0fCB40007F;
	neg.f32 	%f455, %f454;
	fma.rn.f32 	%f456, %f450, 0f3FB8AA3B, %f455;
	fma.rn.f32 	%f457, %f450, 0f32A57060, %f456;
	mov.b32 	%r126, %f453;
	shl.b32 	%r127, %r126, 23;
	mov.b32 	%f458, %r127;
	ex2.approx.ftz.f32 	%f459, %f457;
	mul.f32 	%f460, %f459, %f458;
	div.rn.f32 	%f461, %f460, %f492;
	st.global.f32 	[%rd33+4], %f461;
	add.s32 	%r146, %r146, 2;
$L__BB4_33:
	and.b32  	%r128, %r51, 1;
	setp.eq.b32 	%p28, %r128, 1;
	not.pred 	%p29, %p28;
	@%p29 bra 	$L__BB4_35;
	add.s32 	%r129, %r146, %r4;
	mul.wide.s32 	%rd34, %r129, 4;
	add.s64 	%rd35, %rd2, %rd34;
	ld.global.f32 	%f462, [%rd35];
	sub.f32 	%f463, %f462, %f484;
	fma.rn.f32 	%f464, %f463, 0f3BBB989D, 0f3F000000;
	cvt.sat.f32.f32 	%f465, %f464;
	mov.f32 	%f466, 0f4B400001;
	mov.f32 	%f467, 0f437C0000;
	fma.rm.f32 	%f468, %f465, %f467, %f466;
	add.f32 	%f469, %f468, 0fCB40007F;
	neg.f32 	%f470, %f469;
	fma.rn.f32 	%f471, %f463, 0f3FB8AA3B, %f470;
	fma.rn.f32 	%f472, %f463, 0f32A57060, %f471;
	mov.b32 	%r130, %f468;
	shl.b32 	%r131, %r130, 23;
	mov.b32 	%f473, %r131;
	ex2.approx.ftz.f32 	%f474, %f472;
	mul.f32 	%f475, %f474, %f473;
	div.rn.f32 	%f476, %f475, %f492;
	add.s64 	%rd36, %rd1, %rd34;
	st.global.f32 	[%rd36], %f476;
$L__BB4_35:
	ret;

}
	// .globl	_Z19concat_heads_kernelPKfPfiiii
.visible .entry _Z19concat_heads_kernelPKfPfiiii(
	.param .u64 .ptr .align 1 _Z19concat_heads_kernelPKfPfiiii_param_0,
	.param .u64 .ptr .align 1 _Z19concat_heads_kernelPKfPfiiii_param_1,
	.param .u32 _Z19concat_heads_kernelPKfPfiiii_param_2,
	.param .u32 _Z19concat_heads_kernelPKfPfiiii_param_3,
	.param .u32 _Z19concat_heads_kernelPKfPfiiii_param_4,
	.param .u32 _Z19concat_heads_kernelPKfPfiiii_param_5
)
{
	.reg .pred 	%p<6>;
	.reg .b32 	%r<19>;
	.reg .b32 	%f<2>;
	.reg .b64 	%rd<9>;

	ld.param.u64 	%rd1, [_Z19concat_heads_kernelPKfPfiiii_param_0];
	ld.param.u64 	%rd2, [_Z19concat_heads_kernelPKfPfiiii_param_1];
	ld.param.u32 	%r8, [_Z19concat_heads_kernelPKfPfiiii_param_2];
	ld.param.u32 	%r5, [_Z19concat_heads_kernelPKfPfiiii_param_3];
	ld.param.u32 	%r6, [_Z19concat_heads_kernelPKfPfiiii_param_4];
	ld.param.u32 	%r7, [_Z19concat_heads_kernelPKfPfiiii_param_5];
	mov.u32 	%r1, %ctaid.x;
	mov.u32 	%r2, %ctaid.y;
	mov.u32 	%r9, %tid.x;
	mul.lo.s32 	%r10, %r7, %r5;
	setp.ge.s32 	%p1, %r1, %r8;
	setp.ge.s32 	%p2, %r2, %r6;
	or.pred  	%p3, %p1, %p2;
	setp.ge.s32 	%p4, %r9, %r10;
	or.pred  	%p5, %p3, %p4;
	@%p5 bra 	$L__BB5_2;
	cvta.to.global.u64 	%rd3, %rd1;
	cvta.to.global.u64 	%rd4, %rd2;
	div.s32 	%r11, %r9, %r7;
	mul.lo.s32 	%r12, %r11, %r7;
	sub.s32 	%r13, %r9, %r12;
	mad.lo.s32 	%r14, %r5, %r1, %r11;
	mad.lo.s32 	%r15, %r14, %r6, %r2;
	mad.lo.s32 	%r16, %r15, %r7, %r13;
	mad.lo.s32 	%r17, %r6, %r1, %r2;
	mad.lo.s32 	%r18, %r17, %r10, %r9;
	mul.wide.s32 	%rd5, %r16, 4;
	add.s64 	%rd6, %rd3, %rd5;
	ld.global.f32 	%f1, [%rd6];
	mul.wide.u32 	%rd7, %r18, 4;
	add.s64 	%rd8, %rd4, %rd7;
	st.global.f32 	[%rd8], %f1;
$L__BB5_2:
	ret;

}
	// .globl	_Z13linear_kernelPKfS0_Pfiii
.visible .entry _Z13linear_kernelPKfS0_Pfiii(
	.param .u64 .ptr .align 1 _Z13linear_kernelPKfS0_Pfiii_param_0,
	.param .u64 .ptr .align 1 _Z13linear_kernelPKfS0_Pfiii_param_1,
	.param .u64 .ptr .align 1 _Z13linear_kernelPKfS0_Pfiii_param_2,
	.param .u32 _Z13linear_kernelPKfS0_Pfiii_param_3,
	.param .u32 _Z13linear_kernelPKfS0_Pfiii_param_4,
	.param .u32 _Z13linear_kernelPKfS0_Pfiii_param_5
)
{
	.reg .pred 	%p<14>;
	.reg .b32 	%r<51>;
	.reg .b32 	%f<111>;
	.reg .b64 	%rd<27>;

	ld.param.u64 	%rd6, [_Z13linear_kernelPKfS0_Pfiii_param_0];
	ld.param.u64 	%rd7, [_Z13linear_kernelPKfS0_Pfiii_param_1];
	ld.param.u64 	%rd5, [_Z13linear_kernelPKfS0_Pfiii_param_2];
	ld.param.u32 	%r33, [_Z13linear_kernelPKfS0_Pfiii_param_3];
	ld.param.u32 	%r31, [_Z13linear_kernelPKfS0_Pfiii_param_4];
	ld.param.u32 	%r32, [_Z13linear_kernelPKfS0_Pfiii_param_5];
	cvta.to.global.u64 	%rd1, %rd7;
	cvta.to.global.u64 	%rd2, %rd6;
	mov.u32 	%r1, %ctaid.x;
	mov.u32 	%r2, %ctaid.y;
	mov.u32 	%r3, %tid.x;
	setp.ge.s32 	%p1, %r1, %r33;
	setp.ge.s32 	%p2, %r2, %r31;
	or.pred  	%p3, %p1, %p2;
	setp.ge.s32 	%p4, %r3, %r32;
	or.pred  	%p5, %p3, %p4;
	@%p5 bra 	$L__BB6_14;
	mad.lo.s32 	%r35, %r31, %r1, %r2;
	mul.lo.s32 	%r4, %r35, %r32;
	mul.lo.s32 	%r5, %r32, %r3;
	add.s32 	%r36, %r32, -1;
	and.b32  	%r6, %r32, 15;
	setp.lt.u32 	%p6, %r36, 15;
	mov.f32 	%f110, 0f00000000;
	mov.b32 	%r46, 0;
	@%p6 bra 	$L__BB6_4;
	and.b32  	%r46, %r32, -16;
	neg.s32 	%r44, %r46;
	add.s64 	%rd3, %rd2, 32;
	add.s64 	%rd4, %rd1, 32;
	mov.f32 	%f110, 0f00000000;
	mov.u32 	%r42, %r5;
	mov.u32 	%r43, %r4;
$L__BB6_3:
	.pragma "nounroll";
	mul.wide.s32 	%rd8, %r43, 4;
	add.s64 	%rd9, %rd3, %rd8;
	mul.wide.s32 	%rd10, %r42, 4;
	add.s64 	%rd11, %rd4, %rd10;
	ld.global.f32 	%f17, [%rd9+-32];
	ld.global.f32 	%f18, [%rd11+-32];
	fma.rn.f32 	%f19, %f17, %f18, %f110;
	ld.global.f32 	%f20, [%rd9+-28];
	ld.global.f32 	%f21, [%rd11+-28];
	fma.rn.f32 	%f22, %f20, %f21, %f19;
	ld.global.f32 	%f23, [%rd9+-24];
	ld.global.f32 	%f24, [%rd11+-24];
	fma.rn.f32 	%f25, %f23, %f24, %f22;
	ld.global.f32 	%f26, [%rd9+-20];
	ld.global.f32 	%f27, [%rd11+-20];
	fma.rn.f32 	%f28, %f26, %f27, %f25;
	ld.global.f32 	%f29, [%rd9+-16];
	ld.global.f32 	%f30, [%rd11+-16];
	fma.rn.f32 	%f31, %f29, %f30, %f28;
	ld.global.f32 	%f32, [%rd9+-12];
	ld.global.f32 	%f33, [%rd11+-12];
	fma.rn.f32 	%f34, %f32, %f33, %f31;
	ld.global.f32 	%f35, [%rd9+-8];
	ld.global.f32 	%f36, [%rd11+-8];
	fma.rn.f32 	%f37, %f35, %f36, %f34;
	ld.global.f32 	%f38, [%rd9+-4];
	ld.global.f32 	%f39, [%rd11+-4];
	fma.rn.f32 	%f40, %f38, %f39, %f37;
	ld.global.f32 	%f41, [%rd9];
	ld.global.f32 	%f42, [%rd11];
	fma.rn.f32 	%f43, %f41, %f42, %f40;
	ld.global.f32 	%f44, [%rd9+4];
	ld.global.f32 	%f45, [%rd11+4];
	fma.rn.f32 	%f46, %f44, %f45, %f43;
	ld.global.f32 	%f47, [%rd9+8];
	ld.global.f32 	%f48, [%rd11+8];
	fma.rn.f32 	%f49, %f47, %f48, %f46;
	ld.global.f32 	%f50, [%rd9+12];
	ld.global.f32 	%f51, [%rd11+12];
	fma.rn.f32 	%f52, %f50, %f51, %f49;
	ld.global.f32 	%f53, [%rd9+16];
	ld.global.f32 	%f54, [%rd11+16];
	fma.rn.f32 	%f55, %f53, %f54, %f52;
	ld.global.f32 	%f56, [%rd9+20];
	ld.global.f32 	%f57, [%rd11+20];
	fma.rn.f32 	%f58, %f56, %f57, %f55;
	ld.global.f32 	%f59, [%rd9+24];
	ld.global.f32 	%f60, [%rd11+24];
	fma.rn.f32 	%f61, %f59, %f60, %f58;
	ld.global.f32 	%f62, [%rd9+28];
	ld.global.f32 	%f63, [%rd11+28];
	fma.rn.f32 	%f110, %f62, %f63, %f61;
	add.s32 	%r44, %r44, 16;
	add.s32 	%r43, %r43, 16;
	add.s32 	%r42, %r42, 16;
	setp.ne.s32 	%p7, %r44, 0;
	@%p7 bra 	$L__BB6_3;
$L__BB6_4:
	setp.eq.s32 	%p8, %r6, 0;
	@%p8 bra 	$L__BB6_13;
	and.b32  	%r16, %r32, 7;
	setp.lt.u32 	%p9, %r6, 8;
	@%p9 bra 	$L__BB6_7;
	add.s32 	%r37, %r46, %r4;
	add.s32 	%r38, %r46, %r5;
	mul.wide.s32 	%rd12, %r37, 4;
	add.s64 	%rd13, %rd2, %rd12;
	ld.global.f32 	%f65, [%rd13];
	mul.wide.s32 	%rd14, %r38, 4;
	add.s64 	%rd15, %rd1, %rd14;
	ld.global.f32 	%f66, [%rd15];
	fma.rn.f32 	%f67, %f65, %f66, %f110;
	ld.global.f32 	%f68, [%rd13+4];
	ld.global.f32 	%f69, [%rd15+4];
	fma.rn.f32 	%f70, %f68, %f69, %f67;
	ld.global.f32 	%f71, [%rd13+8];
	ld.global.f32 	%f72, [%rd15+8];
	fma.rn.f32 	%f73, %f71, %f72, %f70;
	ld.global.f32 	%f74, [%rd13+12];
	ld.global.f32 	%f75, [%rd15+12];
	fma.rn.f32 	%f76, %f74, %f75, %f73;
	ld.global.f32 	%f77, [%rd13+16];
	ld.global.f32 	%f78, [%rd15+16];
	fma.rn.f32 	%f79, %f77, %f78, %f76;
	ld.global.f32 	%f80, [%rd13+20];
	ld.global.f32 	%f81, [%rd15+20];
	fma.rn.f32 	%f82, %f80, %f81, %f79;
	ld.global.f32 	%f83, [%rd13+24];
	ld.global.f32 	%f84, [%rd15+24];
	fma.rn.f32 	%f85, %f83, %f84, %f82;
	ld.global.f32 	%f86, [%rd13+28];
	ld.global.f32 	%f87, [%rd15+28];
	fma.rn.f32 	%f110, %f86, %f87, %f85;
	add.s32 	%r46, %r46, 8;
$L__BB6_7:
	setp.eq.s32 	%p10, %r16, 0;
	@%p10 bra 	$L__BB6_13;
	and.b32  	%r19, %r32, 3;
	setp.lt.u32 	%p11, %r16, 4;
	@%p11 bra 	$L__BB6_10;
	add.s32 	%r39, %r46, %r4;
	add.s32 	%r40, %r46, %r5;
	mul.wide.s32 	%rd16, %r39, 4;
	add.s64 	%rd17, %rd2, %rd16;
	ld.global.f32 	%f89, [%rd17];
	mul.wide.s32 	%rd18, %r40, 4;
	add.s64 	%rd19, %rd1, %rd18;
	ld.global.f32 	%f90, [%rd19];
	fma.rn.f32 	%f91, %f89, %f90, %f110;
	ld.global.f32 	%f92, [%rd17+4];
	ld.global.f32 	%f93, [%rd19+4];
	fma.rn.f32 	%f94, %f92, %f93, %f91;
	ld.global.f32 	%f95, [%rd17+8];
	ld.global.f32 	%f96, [%rd19+8];
	fma.rn.f32 	%f97, %f95, %f96, %f94;
	ld.global.f32 	%f98, [%rd17+12];
	ld.global.f32 	%f99, [%rd19+12];
	fma.rn.f32 	%f110, %f98, %f99, %f97;
	add.s32 	%r46, %r46, 4;
$L__BB6_10:
	setp.eq.s32 	%p12, %r19, 0;
	@%p12 bra 	$L__BB6_13;
	add.s32 	%r50, %r46, %r5;
	add.s32 	%r49, %r46, %r4;
	neg.s32 	%r48, %r19;
$L__BB6_12:
	.pragma "nounroll";
	mul.wide.s32 	%rd20, %r50, 4;
	add.s64 	%rd21, %rd1, %rd20;
	mul.wide.s32 	%rd22, %r49, 4;
	add.s64 	%rd23, %rd2, %rd22;
	ld.global.f32 	%f100, [%rd23];
	ld.global.f32 	%f101, [%rd21];
	fma.rn.f32 	%f110, %f100, %f101, %f110;
	add.s32 	%r50, %r50, 1;
	add.s32 	%r49, %r49, 1;
	add.s32 	%r48, %r48, 1;
	setp.ne.s32 	%p13, %r48, 0;
	@%p13 bra 	$L__BB6_12;
$L__BB6_13:
	add.s32 	%r41, %r4, %r3;
	cvta.to.global.u64 	%rd24, %rd5;
	mul.wide.u32 	%rd25, %r41, 4;
	add.s64 	%rd26, %rd24, %rd25;
	st.global.f32 	[%rd26], %f110;
$L__BB6_14:
	ret;

}


// ===== COMPILED SASS (sm_100) =====

	.target	sm_100

	.elftype	@"ET_EXEC"


//--------------------- .note.nv.tkinfo           --------------------------
	.section	.note.nv.tkinfo,"",@"SHT_NOTE"
	.sectionflags	@"SHF_NOTE_NV_TKINFO"
	.tkinfo
        /*0018*/ 	.word	0x00000002
        /*0030*/ 	.string	""
        /*0030*/ 	.string	"ptxas"
        /*0030*/ 	.string	"Cuda compilation tools, release 13.0, V13.0.88"
        /*0030*/ 	.string	"Build cuda_13.0.r13.0/compiler.36424714_0"
        /*0030*/ 	.string	"-arch sm_100 -m 64 "



//--------------------- .note.nv.cuinfo           --------------------------
	.section	.note.nv.cuinfo,"",@"SHT_NOTE"
	.sectionflags	@"SHF_NOTE_NV_CUINFO"
        /*0018*/ 	.short	0x0002
        /*001a*/ 	.short	0x0064
        /*001c*/ 	.short	0x0082
	.zero		2


//--------------------- .nv.info                  --------------------------
	.section	.nv.info,"",@"SHT_CUDA_INFO"
	.align	4


	//----- nvinfo : EIATTR_REGCOUNT
	.align		4
        /*0000*/ 	.byte	0x04, 0x2f
        /*0002*/ 	.short	(.L_1 - .L_0)
	.align		4
.L_0:
        /*0004*/ 	.word	index@(_Z23reshape_for_mhsa_kernelPKfPfiiii)
        /*0008*/ 	.word	0x00000010


	//----- nvinfo : EIATTR_FRAME_SIZE
	.align		4
.L_1:
        /*000c*/ 	.byte	0x04, 0x11
        /*000e*/ 	.short	(.L_3 - .L_2)
	.align		4
.L_2:
        /*0010*/ 	.word	index@(_Z23reshape_for_mhsa_kernelPKfPfiiii)
        /*0014*/ 	.word	0x00000000


	//----- nvinfo : EIATTR_REGCOUNT
	.align		4
.L_3:
        /*0018*/ 	.byte	0x04, 0x2f
        /*001a*/ 	.short	(.L_5 - .L_4)
	.align		4
.L_4:
        /*001c*/ 	.word	index@(_Z13scores_kernelPKfS0_Pfiiii)
        /*0020*/ 	.word	0x00000020


	//----- nvinfo : EIATTR_FRAME_SIZE
	.align		4
.L_5:
        /*0024*/ 	.byte	0x04, 0x11
        /*0026*/ 	.short	(.L_7 - .L_6)
	.align		4
.L_6:
        /*0028*/ 	.word	index@($__internal_2_$__cuda_sm3x_div_rn_noftz_f32_slowpath)
        /*002c*/ 	.word	0x00000000


	//----- nvinfo : EIATTR_FRAME_SIZE
	.align		4
.L_7:
        /*0030*/ 	.byte	0x04, 0x11
        /*0032*/ 	.short	(.L_9 - .L_8)
	.align		4
.L_8:
        /*0034*/ 	.word	index@($__internal_1_$__cuda_sm20_sqrt_rn_f32_slowpath)
        /*0038*/ 	.word	0x00000000


	//----- nvinfo : EIATTR_FRAME_SIZE
	.align		4
.L_9:
        /*003c*/ 	.byte	0x04, 0x11
        /*003e*/ 	.short	(.L_11 - .L_10)
	.align		4
.L_10:
        /*0040*/ 	.word	index@(_Z13scores_kernelPKfS0_Pfiiii)
        /*0044*/ 	.word	0x00000000


	//----- nvinfo : EIATTR_REGCOUNT
	.align		4
.L_11:
        /*0048*/ 	.byte	0x04, 0x2f
        /*004a*/ 	.short	(.L_13 - .L_12)
	.align		4
.L_12:
        /*004c*/ 	.word	index@(_Z18attn_matmul_kernelPKfS0_Pfiiii)
        /*0050*/ 	.word	0x00000020


	//----- nvinfo : EIATTR_FRAME_SIZE
	.align		4
.L_13:
        /*0054*/ 	.byte	0x04, 0x11
        /*0056*/ 	.short	(.L_15 - .L_14)
	.align		4
.L_14:
        /*0058*/ 	.word	index@(_Z18attn_matmul_kernelPKfS0_Pfiiii)
        /*005c*/ 	.word	0x00000000


	//----- nvinfo : EIATTR_REGCOUNT
	.align		4
.L_15:
        /*0060*/ 	.byte	0x04, 0x2f
        /*0062*/ 	.short	(.L_17 - .L_16)
	.align		4
.L_16:
        /*0064*/ 	.word	index@(_Z11mask_kernelPfiii)
        /*0068*/ 	.word	0x0000000e


	//----- nvinfo : EIATTR_FRAME_SIZE
	.align		4
.L_17:
        /*006c*/ 	.byte	0x04, 0x11
        /*006e*/ 	.short	(.L_19 - .L_18)
	.align		4
.L_18:
        /*0070*/ 	.word	index@(_Z11mask_kernelPfiii)
        /*0074*/ 	.word	0x00000000


	//----- nvinfo : EIATTR_REGCOUNT
	.align		4
.L_19:
        /*0078*/ 	.byte	0x04, 0x2f
        /*007a*/ 	.short	(.L_21 - .L_20)
	.align		4
.L_20:
        /*007c*/ 	.word	index@(_Z14softmax_kernelPKfPfiii)
        /*0080*/ 	.word	0x0000001d


	//----- nvinfo : EIATTR_FRAME_SIZE
	.align		4
.L_21:
        /*0084*/ 	.byte	0x04, 0x11
        /*0086*/ 	.short	(.L_23 - .L_22)
	.align		4
.L_22:
        /*0088*/ 	.word	index@($__internal_0_$__cuda_sm3x_div_rn_noftz_f32_slowpath)
        /*008c*/ 	.word	0x00000000


	//----- nvinfo : EIATTR_FRAME_SIZE
	.align		4
.L_23:
        /*0090*/ 	.byte	0x04, 0x11
        /*0092*/ 	.short	(.L_25 - .L_24)
	.align		4
.L_24:
        /*0094*/ 	.word	index@(_Z14softmax_kernelPKfPfiii)
        /*0098*/ 	.word	0x00000000


	//----- nvinfo : EIATTR_REGCOUNT
	.align		4
.L_25:
        /*009c*/ 	.byte	0x04, 0x2f
        /*009e*/ 	.short	(.L_27 - .L_26)
	.align		4
.L_26:
        /*00a0*/ 	.word	index@(_Z19concat_heads_kernelPKfPfiiii)
        /*00a4*/ 	.word	0x00000010


	//----- nvinfo : EIATTR_FRAME_SIZE
	.align		4
.L_27:
        /*00a8*/ 	.byte	0x04, 0x11
        /*00aa*/ 	.short	(.L_29 - .L_28)
	.align		4
.L_28:
        /*00ac*/ 	.word	index@(_Z19concat_heads_kernelPKfPfiiii)
        /*00b0*/ 	.word	0x00000000


	//----- nvinfo : EIATTR_REGCOUNT
	.align		4
.L_29:
        /*00b4*/ 	.byte	0x04, 0x2f
        /*00b6*/ 	.short	(.L_31 - .L_30)
	.align		4
.L_30:
        /*00b8*/ 	.word	index@(_Z13linear_kernelPKfS0_Pfiii)
        /*00bc*/ 	.word	0x00000020


	//----- nvinfo : EIATTR_FRAME_SIZE
	.align		4
.L_31:
        /*00c0*/ 	.byte	0x04, 0x11
        /*00c2*/ 	.short	(.L_33 - .L_32)
	.align		4
.L_32:
        /*00c4*/ 	.word	index@(_Z13linear_kernelPKfS0_Pfiii)
        /*00c8*/ 	.word	0x00000000


	//----- nvinfo : EIATTR_MIN_STACK_SIZE
	.align		4
.L_33:
        /*00cc*/ 	.byte	0x04, 0x12
        /*00ce*/ 	.short	(.L_35 - .L_34)
	.align		4
.L_34:
        /*00d0*/ 	.word	index@(_Z13linear_kernelPKfS0_Pfiii)
        /*00d4*/ 	.word	0x00000000


	//----- nvinfo : EIATTR_MIN_STACK_SIZE
	.align		4
.L_35:
        /*00d8*/ 	.byte	0x04, 0x12
        /*00da*/ 	.short	(.L_37 - .L_36)
	.align		4
.L_36:
        /*00dc*/ 	.word	index@(_Z19concat_heads_kernelPKfPfiiii)
        /*00e0*/ 	.word	0x00000000


	//----- nvinfo : EIATTR_MIN_STACK_SIZE
	.align		4
.L_37:
        /*00e4*/ 	.byte	0x04, 0x12
        /*00e6*/ 	.short	(.L_39 - .L_38)
	.align		4
.L_38:
        /*00e8*/ 	.word	index@(_Z14softmax_kernelPKfPfiii)
        /*00ec*/ 	.word	0x00000000


	//----- nvinfo : EIATTR_MIN_STACK_SIZE
	.align		4
.L_39:
        /*00f0*/ 	.byte	0x04, 0x12
        /*00f2*/ 	.short	(.L_41 - .L_40)
	.align		4
.L_40:
        /*00f4*/ 	.word	index@(_Z11mask_kernelPfiii)
        /*00f8*/ 	.word	0x00000000


	//----- nvinfo : EIATTR_MIN_STACK_SIZE
	.align		4
.L_41:
        /*00fc*/ 	.byte	0x04, 0x12
        /*00fe*/ 	.short	(.L_43 - .L_42)
	.align		4
.L_42:
        /*0100*/ 	.word	index@(_Z18attn_matmul_kernelPKfS0_Pfiiii)
        /*0104*/ 	.word	0x00000000


	//----- nvinfo : EIATTR_MIN_STACK_SIZE
	.align		4
.L_43:
        /*0108*/ 	.byte	0x04, 0x12
        /*010a*/ 	.short	(.L_45 - .L_44)
	.align		4
.L_44:
        /*010c*/ 	.word	index@(_Z13scores_kernelPKfS0_Pfiiii)
        /*0110*/ 	.word	0x00000000


	//----- nvinfo : EIATTR_MIN_STACK_SIZE
	.align		4
.L_45:
        /*0114*/ 	.byte	0x04, 0x12
        /*0116*/ 	.short	(.L_47 - .L_46)
	.align		4
.L_46:
        /*0118*/ 	.word	index@(_Z23reshape_for_mhsa_kernelPKfPfiiii)
        /*011c*/ 	.word	0x00000000
.L_47:


//--------------------- .nv.compat                --------------------------
	.section	.nv.compat,"",@"SHT_CUDA_COMPAT_INFO"
	.align	4
        /*0000*/ 	.byte	0x02, 0x09, 0x00, 0x00, 0x02, 0x02, 0x01, 0x00, 0x02, 0x05, 0x05, 0x00, 0x03, 0x07, 0x01, 0x01
        /*0010*/ 	.byte	0x02, 0x03, 0x00, 0x00, 0x02, 0x06, 0x01, 0x00, 0x04, 0x0b, 0x08, 0x00, 0x01, 0x00, 0x00, 0x00
        /*0020*/ 	.byte	0x00, 0x00, 0x00, 0x00


//--------------------- .nv.info._Z13linear_kernelPKfS0_Pfiii --------------------------
	.section	.nv.info._Z13linear_kernelPKfS0_Pfiii,"",@"SHT_CUDA_INFO"
	.sectionflags	@""
	.align	4


	//----- nvinfo : EIATTR_CUDA_API_VERSION
	.align		4
        /*0000*/ 	.byte	0x04, 0x37
        /*0002*/ 	.short	(.L_49 - .L_48)
.L_48:
        /*0004*/ 	.word	0x00000082


	//----- nvinfo : EIATTR_KPARAM_INFO
	.align		4
.L_49:
        /*0008*/ 	.byte	0x04, 0x17
        /*000a*/ 	.short	(.L_51 - .L_50)
.L_50:
        /*000c*/ 	.word	0x00000000
        /*0010*/ 	.short	0x0005
        /*0012*/ 	.short	0x0020
        /*0014*/ 	.byte	0x00, 0xf0, 0x11, 0x00


	//----- nvinfo : EIATTR_KPARAM_INFO
	.align		4
.L_51:
        /*0018*/ 	.byte	0x04, 0x17
        /*001a*/ 	.short	(.L_53 - .L_52)
.L_52:
        /*001c*/ 	.word	0x00000000
        /*0020*/ 	.short	0x0004
        /*0022*/ 	.short	0x001c
        /*0024*/ 	.byte	0x00, 0xf0, 0x11, 0x00


	//----- nvinfo : EIATTR_KPARAM_INFO
	.align		4
.L_53:
        /*0028*/ 	.byte	0x04, 0x17
        /*002a*/ 	.short	(.L_55 - .L_54)
.L_54:
        /*002c*/ 	.word	0x00000000
        /*0030*/ 	.short	0x0003
        /*0032*/ 	.short	0x0018
        /*0034*/ 	.byte	0x00, 0xf0, 0x11, 0x00


	//----- nvinfo : EIATTR_KPARAM_INFO
	.align		4
.L_55:
        /*0038*/ 	.byte	0x04, 0x17
        /*003a*/ 	.short	(.L_57 - .L_56)
.L_56:
        /*003c*/ 	.word	0x00000000
        /*0040*/ 	.short	0x0002
        /*0042*/ 	.short	0x0010
        /*0044*/ 	.byte	0x00, 0xf5, 0x21, 0x00


	//----- nvinfo : EIATTR_KPARAM_INFO
	.align		4
.L_57:
        /*0048*/ 	.byte	0x04, 0x17
        /*004a*/ 	.short	(.L_59 - .L_58)
.L_58:
        /*004c*/ 	.word	0x00000000
        /*0050*/ 	.short	0x0001
        /*0052*/ 	.short	0x0008
        /*0054*/ 	.byte	0x00, 0xf5, 0x21, 0x00


	//----- nvinfo : EIATTR_KPARAM_INFO
	.align		4
.L_59:
        /*0058*/ 	.byte	0x04, 0x17
        /*005a*/ 	.short	(.L_61 - .L_60)
.L_60:
        /*005c*/ 	.word	0x00000000
        /*0060*/ 	.short	0x0000
        /*0062*/ 	.short	0x0000
        /*0064*/ 	.byte	0x00, 0xf5, 0x21, 0x00


	//----- nvinfo : EIATTR_SPARSE_MMA_MASK
	.align		4
.L_61:
        /*0068*/ 	.byte	0x03, 0x50
        /*006a*/ 	.short	0x0000


	//----- nvinfo : EIATTR_MAXREG_COUNT
	.align		4
        /*006c*/ 	.byte	0x03, 0x1b
        /*006e*/ 	.short	0x00ff


	//----- nvinfo : EIATTR_MERCURY_ISA_VERSION
	.align		4
        /*0070*/ 	.byte	0x03, 0x5f
        /*0072*/ 	.short	0x0101


	//----- nvinfo : EIATTR_VRC_CTA_INIT_COUNT
	.align		4
        /*0074*/ 	.byte	0x02, 0x4a
	.zero		1
	.zero		1


	//----- nvinfo : EIATTR_EXIT_INSTR_OFFSETS
	.align		4
        /*0078*/ 	.byte	0x04, 0x1c
        /*007a*/ 	.short	(.L_63 - .L_62)


	//   ....[0]....
.L_62:
        /*007c*/ 	.word	0x00000090


	//   ....[1]....
        /*0080*/ 	.word	0x00000aa0


	//----- nvinfo : EIATTR_CBANK_PARAM_SIZE
	.align		4
.L_63:
        /*0084*/ 	.byte	0x03, 0x19
        /*0086*/ 	.short	0x0024


	//----- nvinfo : EIATTR_PARAM_CBANK
	.align		4
        /*0088*/ 	.byte	0x04, 0x0a
        /*008a*/ 	.short	(.L_65 - .L_64)
	.align		4
.L_64:
        /*008c*/ 	.word	index@(.nv.constant0._Z13linear_kernelPKfS0_Pfiii)
        /*0090*/ 	.short	0x0380
        /*0092*/ 	.short	0x0024


	//----- nvinfo : EIATTR_SW_WAR
	.align		4
.L_65:
        /*0094*/ 	.byte	0x04, 0x36
        /*0096*/ 	.short	(.L_67 - .L_66)
.L_66:
        /*0098*/ 	.word	0x00000008
.L_67:


//--------------------- .nv.info._Z19concat_heads_kernelPKfPfiiii --------------------------
	.section	.nv.info._Z19concat_heads_kernelPKfPfiiii,"",@"SHT_CUDA_INFO"
	.sectionflags	@""
	.align	4


	//----- nvinfo : EIATTR_CUDA_API_VERSION
	.align		4
        /*0000*/ 	.byte	0x04, 0x37
        /*0002*/ 	.short	(.L_69 - .L_68)
.L_68:
        /*0004*/ 	.word	0x00000082


	//----- nvinfo : EIATTR_KPARAM_INFO
	.align		4
.L_69:
        /*0008*/ 	.byte	0x04, 0x17
        /*000a*/ 	.short	(.L_71 - .L_70)
.L_70:
        /*000c*/ 	.word	0x00000000
        /*0010*/ 	.short	0x0005
        /*0012*/ 	.short	0x001c
        /*0014*/ 	.byte	0x00, 0xf0, 0x11, 0x00


	//----- nvinfo : EIATTR_KPARAM_INFO
	.align		4
.L_71:
        /*0018*/ 	.byte	0x04, 0x17
        /*001a*/ 	.short	(.L_73 - .L_72)
.L_72:
        /*001c*/ 	.word	0x00000000
        /*0020*/ 	.short	0x0004
        /*0022*/ 	.short	0x0018
        /*0024*/ 	.byte	0x00, 0xf0, 0x11, 0x00


	//----- nvinfo : EIATTR_KPARAM_INFO
	.align		4
.L_73:
        /*0028*/ 	.byte	0x04, 0x17
        /*002a*/ 	.short	(.L_75 - .L_74)
.L_74:
        /*002c*/ 	.word	0x00000000
        /*0030*/ 	.short	0x0003
        /*0032*/ 	.short	0x0014
        /*0034*/ 	.byte	0x00, 0xf0, 0x11, 0x00


	//----- nvinfo : EIATTR_KPARAM_INFO
	.align		4
.L_75:
        /*0038*/ 	.byte	0x04, 0x17
        /*003a*/ 	.short	(.L_77 - .L_76)
.L_76:
        /*003c*/ 	.word	0x00000000
        /*0040*/ 	.short	0x0002
        /*0042*/ 	.short	0x0010
        /*0044*/ 	.byte	0x00, 0xf0, 0x11, 0x00


	//----- nvinfo : EIATTR_KPARAM_INFO
	.align		4
.L_77:
        /*0048*/ 	.byte	0x04, 0x17
        /*004a*/ 	.short	(.L_79 - .L_78)
.L_78:
        /*004c*/ 	.word	0x00000000
        /*0050*/ 	.short	0x0001
        /*0052*/ 	.short	0x0008
        /*0054*/ 	.byte	0x00, 0xf5, 0x21, 0x00


	//----- nvinfo : EIATTR_KPARAM_INFO
	.align		4
.L_79:
        /*0058*/ 	.byte	0x04, 0x17
        /*005a*/ 	.short	(.L_81 - .L_80)
.L_80:
        /*005c*/ 	.word	0x00000000
        /*0060*/ 	.short	0x0000
        /*0062*/ 	.short	0x0000
        /*0064*/ 	.byte	0x00, 0xf5, 0x21, 0x00


	//----- nvinfo : EIATTR_SPARSE_MMA_MASK
	.align		4
.L_81:
        /*0068*/ 	.byte	0x03, 0x50
        /*006a*/ 	.short	0x0000


	//----- nvinfo : EIATTR_MAXREG_COUNT
	.align		4
        /*006c*/ 	.byte	0x03, 0x1b
        /*006e*/ 	.short	0x00ff


	//----- nvinfo : EIATTR_MERCURY_ISA_VERSION
	.align		4
        /*0070*/ 	.byte	0x03, 0x5f
        /*0072*/ 	.short	0x0101


	//----- nvinfo : EIATTR_VRC_CTA_INIT_COUNT
	.align		4
        /*0074*/ 	.byte	0x02, 0x4a
	.zero		1
	.zero		1


	//----- nvinfo : EIATTR_EXIT_INSTR_OFFSETS
	.align		4
        /*0078*/ 	.byte	0x04, 0x1c
        /*007a*/ 	.short	(.L_83 - .L_82)


	//   ....[0]....
.L_82:
        /*007c*/ 	.word	0x000000a0


	//   ....[1]....
        /*0080*/ 	.word	0x00000310


	//----- nvinfo : EIATTR_CBANK_PARAM_SIZE
	.align		4
.L_83:
        /*0084*/ 	.byte	0x03, 0x19
        /*0086*/ 	.short	0x0020


	//----- nvinfo : EIATTR_PARAM_CBANK
	.align		4
        /*0088*/ 	.byte	0x04, 0x0a
        /*008a*/ 	.short	(.L_85 - .L_84)
	.align		4
.L_84:
        /*008c*/ 	.word	index@(.nv.constant0._Z19concat_heads_kernelPKfPfiiii)
        /*0090*/ 	.short	0x0380
        /*0092*/ 	.short	0x0020


	//----- nvinfo : EIATTR_SW_WAR
	.align		4
.L_85:
        /*0094*/ 	.byte	0x04, 0x36
        /*0096*/ 	.short	(.L_87 - .L_86)
.L_86:
        /*0098*/ 	.word	0x00000008
.L_87:


//--------------------- .nv.info._Z14softmax_kernelPKfPfiii --------------------------
	.section	.nv.info._Z14softmax_kernelPKfPfiii,"",@"SHT_CUDA_INFO"
	.sectionflags	@""
	.align	4


	//----- nvinfo : EIATTR_CUDA_API_VERSION
	.align		4
        /*0000*/ 	.byte	0x04, 0x37
        /*0002*/ 	.short	(.L_89 - .L_88)
.L_88:
        /*0004*/ 	.word	0x00000082


	//----- nvinfo : EIATTR_KPARAM_INFO
	.align		4
.L_89:
        /*0008*/ 	.byte	0x04, 0x17
        /*000a*/ 	.short	(.L_91 - .L_90)
.L_90:
        /*000c*/ 	.word	0x00000000
        /*0010*/ 	.short	0x0004
        /*0012*/ 	.short	0x0018
        /*0014*/ 	.byte	0x00, 0xf0, 0x11, 0x00


	//----- nvinfo : EIATTR_KPARAM_INFO
	.align		4
.L_91:
        /*0018*/ 	.byte	0x04, 0x17
        /*001a*/ 	.short	(.L_93 - .L_92)
.L_92:
        /*001c*/ 	.word	0x00000000
        /*0020*/ 	.short	0x0003
        /*0022*/ 	.short	0x0014
        /*0024*/ 	.byte	0x00, 0xf0, 0x11, 0x00


	//----- nvinfo : EIATTR_KPARAM_INFO
	.align		4
.L_93:
        /*0028*/ 	.byte	0x04, 0x17
        /*002a*/ 	.short	(.L_95 - .L_94)
.L_94:
        /*002c*/ 	.word	0x00000000
        /*0030*/ 	.short	0x0002
        /*0032*/ 	.short	0x0010
        /*0034*/ 	.byte	0x00, 0xf0, 0x11, 0x00


	//----- nvinfo : EIATTR_KPARAM_INFO
	.align		4
.L_95:
        /*0038*/ 	.byte	0x04, 0x17
        /*003a*/ 	.short	(.L_97 - .L_96)
.L_96:
        /*003c*/ 	.word	0x00000000
        /*0040*/ 	.short	0x0001
        /*0042*/ 	.short	0x0008
        /*0044*/ 	.byte	0x00, 0xf5, 0x21, 0x00


	//----- nvinfo : EIATTR_KPARAM_INFO
	.align		4
.L_97:
        /*0048*/ 	.byte	0x04, 0x17
        /*004a*/ 	.short	(.L_99 - .L_98)
.L_98:
        /*004c*/ 	.word	0x00000000
        /*0050*/ 	.short	0x0000
        /*0052*/ 	.short	0x0000
        /*0054*/ 	.byte	0x00, 0xf5, 0x21, 0x00


	//----- nvinfo : EIATTR_SPARSE_MMA_MASK
	.align		4
.L_99:
        /*0058*/ 	.byte	0x03, 0x50
        /*005a*/ 	.short	0x0000


	//----- nvinfo : EIATTR_MAXREG_COUNT
	.align		4
        /*005c*/ 	.byte	0x03, 0x1b
        /*005e*/ 	.short	0x00ff


	//----- nvinfo : EIATTR_MERCURY_ISA_VERSION
	.align		4
        /*0060*/ 	.byte	0x03, 0x5f
        /*0062*/ 	.short	0x0101


	//----- nvinfo : EIATTR_VRC_CTA_INIT_COUNT
	.align		4
        /*0064*/ 	.byte	0x02, 0x4a
	.zero		1
	.zero		1


	//----- nvinfo : EIATTR_EXIT_INSTR_OFFSETS
	.align		4
        /*0068*/ 	.byte	0x04, 0x1c
        /*006a*/ 	.short	(.L_101 - .L_100)


	//   ....[0]....
.L_100:
        /*006c*/ 	.word	0x00000240


	//   ....[1]....
        /*0070*/ 	.word	0x00002410


	//   ....[2]....
        /*0074*/ 	.word	0x00002b60


	//   ....[3]....
        /*0078*/ 	.word	0x00002f70


	//   ....[4]....
        /*007c*/ 	.word	0x00003170


	//----- nvinfo : EIATTR_CRS_STACK_SIZE
	.align		4
.L_101:
        /*0080*/ 	.byte	0x04, 0x1e
        /*0082*/ 	.short	(.L_103 - .L_102)
.L_102:
        /*0084*/ 	.word	0x00000000


	//----- nvinfo : EIATTR_CBANK_PARAM_SIZE
	.align		4
.L_103:
        /*0088*/ 	.byte	0x03, 0x19
        /*008a*/ 	.short	0x001c


	//----- nvinfo : EIATTR_PARAM_CBANK
	.align		4
        /*008c*/ 	.byte	0x04, 0x0a
        /*008e*/ 	.short	(.L_105 - .L_104)
	.align		4
.L_104:
        /*0090*/ 	.word	index@(.nv.constant0._Z14softmax_kernelPKfPfiii)
        /*0094*/ 	.short	0x0380
        /*0096*/ 	.short	0x001c


	//----- nvinfo : EIATTR_SW_WAR
	.align		4
.L_105:
        /*0098*/ 	.byte	0x04, 0x36
        /*009a*/ 	.short	(.L_107 - .L_106)
.L_106:
        /*009c*/ 	.word	0x00000008
.L_107:


//--------------------- .nv.info._Z11mask_kernelPfiii --------------------------
	.section	.nv.info._Z11mask_kernelPfiii,"",@"SHT_CUDA_INFO"
	.sectionflags	@""
	.align	4


	//----- nvinfo : EIATTR_CUDA_API_VERSION
	.align		4
        /*0000*/ 	.byte	0x04, 0x37
        /*0002*/ 	.short	(.L_109 - .L_108)
.L_108:
        /*0004*/ 	.word	0x00000082


	//----- nvinfo : EIATTR_KPARAM_INFO
	.align		4
.L_109:
        /*0008*/ 	.byte	0x04, 0x17
        /*000a*/ 	.short	(.L_111 - .L_110)
.L_110:
        /*000c*/ 	.word	0x00000000
        /*0010*/ 	.short	0x0003
        /*0012*/ 	.short	0x0010
        /*0014*/ 	.byte	0x00, 0xf0, 0x11, 0x00


	//----- nvinfo : EIATTR_KPARAM_INFO
	.align		4
.L_111:
        /*0018*/ 	.byte	0x04, 0x17
        /*001a*/ 	.short	(.L_113 - .L_112)
.L_112:
        /*001c*/ 	.word	0x00000000
        /*0020*/ 	.short	0x0002
        /*0022*/ 	.short	0x000c
        /*0024*/ 	.byte	0x00, 0xf0, 0x11, 0x00


	//----- nvinfo : EIATTR_KPARAM_INFO
	.align		4
.L_113:
        /*0028*/ 	.byte	0x04, 0x17
        /*002a*/ 	.short	(.L_115 - .L_114)
.L_114:
        /*002c*/ 	.word	0x00000000
        /*0030*/ 	.short	0x0001
        /*0032*/ 	.short	0x0008
        /*0034*/ 	.byte	0x00, 0xf0, 0x11, 0x00


	//----- nvinfo : EIATTR_KPARAM_INFO
	.align		4
.L_115:
        /*0038*/ 	.byte	0x04, 0x17
        /*003a*/ 	.short	(.L_117 - .L_116)
.L_116:
        /*003c*/ 	.word	0x00000000
        /*0040*/ 	.short	0x0000
        /*0042*/ 	.short	0x0000
        /*0044*/ 	.byte	0x00, 0xf5, 0x21, 0x00


	//----- nvinfo : EIATTR_SPARSE_MMA_MASK
	.align		4
.L_117:
        /*0048*/ 	.byte	0x03, 0x50
        /*004a*/ 	.short	0x0000


	//----- nvinfo : EIATTR_MAXREG_COUNT
	.align		4
        /*004c*/ 	.byte	0x03, 0x1b
        /*004e*/ 	.short	0x00ff


	//----- nvinfo : EIATTR_MERCURY_ISA_VERSION
	.align		4
        /*0050*/ 	.byte	0x03, 0x5f
        /*0052*/ 	.short	0x0101


	//----- nvinfo : EIATTR_VRC_CTA_INIT_COUNT
	.align		4
        /*0054*/ 	.byte	0x02, 0x4a
	.zero		1
	.zero		1


	//----- nvinfo : EIATTR_EXIT_INSTR_OFFSETS
	.align		4
        /*0058*/ 	.byte	0x04, 0x1c
        /*005a*/ 	.short	(.L_119 - .L_118)


	//   ....[0]....
.L_118:
        /*005c*/ 	.word	0x000002a0


	//   ....[1]....
        /*0060*/ 	.word	0x00000390


	//----- nvinfo : EIATTR_CBANK_PARAM_SIZE
	.align		4
.L_119:
        /*0064*/ 	.byte	0x03, 0x19
        /*0066*/ 	.short	0x0014


	//----- nvinfo : EIATTR_PARAM_CBANK
	.align		4
        /*0068*/ 	.byte	0x04, 0x0a
        /*006a*/ 	.short	(.L_121 - .L_120)
	.align		4
.L_120:
        /*006c*/ 	.word	index@(.nv.constant0._Z11mask_kernelPfiii)
        /*0070*/ 	.short	0x0380
        /*0072*/ 	.short	0x0014


	//----- nvinfo : EIATTR_SW_WAR
	.align		4
.L_121:
        /*0074*/ 	.byte	0x04, 0x36
        /*0076*/ 	.short	(.L_123 - .L_122)
.L_122:
        /*0078*/ 	.word	0x00000008
.L_123:


//--------------------- .nv.info._Z18attn_matmul_kernelPKfS0_Pfiiii --------------------------
	.section	.nv.info._Z18attn_matmul_kernelPKfS0_Pfiiii,"",@"SHT_CUDA_INFO"
	.sectionflags	@""
	.align	4


	//----- nvinfo : EIATTR_CUDA_API_VERSION
	.align		4
        /*0000*/ 	.byte	0x04, 0x37
        /*0002*/ 	.short	(.L_125 - .L_124)
.L_124:
        /*0004*/ 	.word	0x00000082


	//----- nvinfo : EIATTR_KPARAM_INFO
	.align		4
.L_125:
        /*0008*/ 	.byte	0x04, 0x17
        /*000a*/ 	.short	(.L_127 - .L_126)
.L_126:
        /*000c*/ 	.word	0x00000000
        /*0010*/ 	.short	0x0006
        /*0012*/ 	.short	0x0024
        /*0014*/ 	.byte	0x00, 0xf0, 0x11, 0x00


	//----- nvinfo : EIATTR_KPARAM_INFO
	.align		4
.L_127:
        /*0018*/ 	.byte	0x04, 0x17
        /*001a*/ 	.short	(.L_129 - .L_128)
.L_128:
        /*001c*/ 	.word	0x00000000
        /*0020*/ 	.short	0x0005
        /*0022*/ 	.short	0x0020
        /*0024*/ 	.byte	0x00, 0xf0, 0x11, 0x00


	//----- nvinfo : EIATTR_KPARAM_INFO
	.align		4
.L_129:
        /*0028*/ 	.byte	0x04, 0x17
        /*002a*/ 	.short	(.L_131 - .L_130)
.L_130:
        /*002c*/ 	.word	0x00000000
        /*0030*/ 	.short	0x0004
        /*0032*/ 	.short	0x001c
        /*0034*/ 	.byte	0x00, 0xf0, 0x11, 0x00


	//----- nvinfo : EIATTR_KPARAM_INFO
	.align		4
.L_131:
        /*0038*/ 	.byte	0x04, 0x17
        /*003a*/ 	.short	(.L_133 - .L_132)
.L_132:
        /*003c*/ 	.word	0x00000000
        /*0040*/ 	.short	0x0003
        /*0042*/ 	.short	0x0018
        /*0044*/ 	.byte	0x00, 0xf0, 0x11, 0x00


	//----- nvinfo : EIATTR_KPARAM_INFO
	.align		4
.L_133:
        /*0048*/ 	.byte	0x04, 0x17
        /*004a*/ 	.short	(.L_135 - .L_134)
.L_134:
        /*004c*/ 	.word	0x00000000
        /*0050*/ 	.short	0x0002
        /*0052*/ 	.short	0x0010
        /*0054*/ 	.byte	0x00, 0xf5, 0x21, 0x00


	//----- nvinfo : EIATTR_KPARAM_INFO
	.align		4
.L_135:
        /*0058*/ 	.byte	0x04, 0x17
        /*005a*/ 	.short	(.L_137 - .L_136)
.L_136:
        /*005c*/ 	.word	0x00000000
        /*0060*/ 	.short	0x0001
        /*0062*/ 	.short	0x0008
        /*0064*/ 	.byte	0x00, 0xf5, 0x21, 0x00


	//----- nvinfo : EIATTR_KPARAM_INFO
	.align		4
.L_137:
        /*0068*/ 	.byte	0x04, 0x17
        /*006a*/ 	.short	(.L_139 - .L_138)
.L_138:
        /*006c*/ 	.word	0x00000000
        /*0070*/ 	.short	0x0000
        /*0072*/ 	.short	0x0000
        /*0074*/ 	.byte	0x00, 0xf5, 0x21, 0x00


	//----- nvinfo : EIATTR_SPARSE_MMA_MASK
	.align		4
.L_139:
        /*0078*/ 	.byte	0x03, 0x50
        /*007a*/ 	.short	0x0000


	//----- nvinfo : EIATTR_MAXREG_COUNT
	.align		4
        /*007c*/ 	.byte	0x03, 0x1b
        /*007e*/ 	.short	0x00ff


	//----- nvinfo : EIATTR_MERCURY_ISA_VERSION
	.align		4
        /*0080*/ 	.byte	0x03, 0x5f
        /*0082*/ 	.short	0x0101


	//----- nvinfo : EIATTR_VRC_CTA_INIT_COUNT
	.align		4
        /*0084*/ 	.byte	0x02, 0x4a
	.zero		1
	.zero		1


	//----- nvinfo : EIATTR_EXIT_INSTR_OFFSETS
	.align		4
        /*0088*/ 	.byte	0x04, 0x1c
        /*008a*/ 	.short	(.L_141 - .L_140)


	//   ....[0]....
.L_140:
        /*008c*/ 	.word	0x000002a0


	//   ....[1]....
        /*0090*/ 	.word	0x00000ab0


	//----- nvinfo : EIATTR_CBANK_PARAM_SIZE
	.align		4
.L_141:
        /*0094*/ 	.byte	0x03, 0x19
        /*0096*/ 	.short	0x0028


	//----- nvinfo : EIATTR_PARAM_CBANK
	.align		4
        /*0098*/ 	.byte	0x04, 0x0a
        /*009a*/ 	.short	(.L_143 - .L_142)
	.align		4
.L_142:
        /*009c*/ 	.word	index@(.nv.constant0._Z18attn_matmul_kernelPKfS0_Pfiiii)
        /*00a0*/ 	.short	0x0380
        /*00a2*/ 	.short	0x0028


	//----- nvinfo : EIATTR_SW_WAR
	.align		4
.L_143:
        /*00a4*/ 	.byte	0x04, 0x36
        /*00a6*/ 	.short	(.L_145 - .L_144)
.L_144:
        /*00a8*/ 	.word	0x00000008
.L_145:


//--------------------- .nv.info._Z13scores_kernelPKfS0_Pfiiii --------------------------
	.section	.nv.info._Z13scores_kernelPKfS0_Pfiiii,"",@"SHT_CUDA_INFO"
	.sectionflags	@""
	.align	4


	//----- nvinfo : EIATTR_CUDA_API_VERSION
	.align		4
        /*0000*/ 	.byte	0x04, 0x37
        /*0002*/ 	.short	(.L_147 - .L_146)
.L_146:
        /*0004*/ 	.word	0x00000082


	//----- nvinfo : EIATTR_KPARAM_INFO
	.align		4
.L_147:
        /*0008*/ 	.byte	0x04, 0x17
        /*000a*/ 	.short	(.L_149 - .L_148)
.L_148:
        /*000c*/ 	.word	0x00000000
        /*0010*/ 	.short	0x0006
        /*0012*/ 	.short	0x0024
        /*0014*/ 	.byte	0x00, 0xf0, 0x11, 0x00


	//----- nvinfo : EIATTR_KPARAM_INFO
	.align		4
.L_149:
        /*0018*/ 	.byte	0x04, 0x17
        /*001a*/ 	.short	(.L_151 - .L_150)
.L_150:
        /*001c*/ 	.word	0x00000000
        /*0020*/ 	.short	0x0005
        /*0022*/ 	.short	0x0020
        /*0024*/ 	.byte	0x00, 0xf0, 0x11, 0x00


	//----- nvinfo : EIATTR_KPARAM_INFO
	.align		4
.L_151:
        /*0028*/ 	.byte	0x04, 0x17
        /*002a*/ 	.short	(.L_153 - .L_152)
.L_152:
        /*002c*/ 	.word	0x00000000
        /*0030*/ 	.short	0x0004
        /*0032*/ 	.short	0x001c
        /*0034*/ 	.byte	0x00, 0xf0, 0x11, 0x00


	//----- nvinfo : EIATTR_KPARAM_INFO
	.align		4
.L_153:
        /*0038*/ 	.byte	0x04, 0x17
        /*003a*/ 	.short	(.L_155 - .L_154)
.L_154:
        /*003c*/ 	.word	0x00000000
        /*0040*/ 	.short	0x0003
        /*0042*/ 	.short	0x0018
        /*0044*/ 	.byte	0x00, 0xf0, 0x11, 0x00


	//----- nvinfo : EIATTR_KPARAM_INFO
	.align		4
.L_155:
        /*0048*/ 	.byte	0x04, 0x17
        /*004a*/ 	.short	(.L_157 - .L_156)
.L_156:
        /*004c*/ 	.word	0x00000000
        /*0050*/ 	.short	0x0002
        /*0052*/ 	.short	0x0010
        /*0054*/ 	.byte	0x00, 0xf5, 0x21, 0x00


	//----- nvinfo : EIATTR_KPARAM_INFO
	.align		4
.L_157:
        /*0058*/ 	.byte	0x04, 0x17
        /*005a*/ 	.short	(.L_159 - .L_158)
.L_158:
        /*005c*/ 	.word	0x00000000
        /*0060*/ 	.short	0x0001
        /*0062*/ 	.short	0x0008
        /*0064*/ 	.byte	0x00, 0xf5, 0x21, 0x00


	//----- nvinfo : EIATTR_KPARAM_INFO
	.align		4
.L_159:
        /*0068*/ 	.byte	0x04, 0x17
        /*006a*/ 	.short	(.L_161 - .L_160)
.L_160:
        /*006c*/ 	.word	0x00000000
        /*0070*/ 	.short	0x0000
        /*0072*/ 	.short	0x0000
        /*0074*/ 	.byte	0x00, 0xf5, 0x21, 0x00


	//----- nvinfo : EIATTR_SPARSE_MMA_MASK
	.align		4
.L_161:
        /*0078*/ 	.byte	0x03, 0x50
        /*007a*/ 	.short	0x0000


	//----- nvinfo : EIATTR_MAXREG_COUNT
	.align		4
        /*007c*/ 	.byte	0x03, 0x1b
        /*007e*/ 	.short	0x00ff


	//----- nvinfo : EIATTR_MERCURY_ISA_VERSION
	.align		4
        /*0080*/ 	.byte	0x03, 0x5f
        /*0082*/ 	.short	0x0101


	//----- nvinfo : EIATTR_VRC_CTA_INIT_COUNT
	.align		4
        /*0084*/ 	.byte	0x02, 0x4a
	.zero		1
	.zero		1


	//----- nvinfo : EIATTR_EXIT_INSTR_OFFSETS
	.align		4
        /*0088*/ 	.byte	0x04, 0x1c
        /*008a*/ 	.short	(.L_163 - .L_162)


	//   ....[0]....
.L_162:
        /*008c*/ 	.word	0x00000290


	//   ....[1]....
        /*0090*/ 	.word	0x00000eb0


	//----- nvinfo : EIATTR_CRS_STACK_SIZE
	.align		4
.L_163:
        /*0094*/ 	.byte	0x04, 0x1e
        /*0096*/ 	.short	(.L_165 - .L_164)
.L_164:
        /*0098*/ 	.word	0x00000000


	//----- nvinfo : EIATTR_CBANK_PARAM_SIZE
	.align		4
.L_165:
        /*009c*/ 	.byte	0x03, 0x19
        /*009e*/ 	.short	0x0028


	//----- nvinfo : EIATTR_PARAM_CBANK
	.align		4
        /*00a0*/ 	.byte	0x04, 0x0a
        /*00a2*/ 	.short	(.L_167 - .L_166)
	.align		4
.L_166:
        /*00a4*/ 	.word	index@(.nv.constant0._Z13scores_kernelPKfS0_Pfiiii)
        /*00a8*/ 	.short	0x0380
        /*00aa*/ 	.short	0x0028


	//----- nvinfo : EIATTR_SW_WAR
	.align		4
.L_167:
        /*00ac*/ 	.byte	0x04, 0x36
        /*00ae*/ 	.short	(.L_169 - .L_168)
.L_168:
        /*00b0*/ 	.word	0x00000008
.L_169:


//--------------------- .nv.info._Z23reshape_for_mhsa_kernelPKfPfiiii --------------------------
	.section	.nv.info._Z23reshape_for_mhsa_kernelPKfPfiiii,"",@"SHT_CUDA_INFO"
	.sectionflags	@""
	.align	4


	//----- nvinfo : EIATTR_CUDA_API_VERSION
	.align		4
        /*0000*/ 	.byte	0x04, 0x37
        /*0002*/ 	.short	(.L_171 - .L_170)
.L_170:
        /*0004*/ 	.word	0x00000082


	//----- nvinfo : EIATTR_KPARAM_INFO
	.align		4
.L_171:
        /*0008*/ 	.byte	0x04, 0x17
        /*000a*/ 	.short	(.L_173 - .L_172)
.L_172:
        /*000c*/ 	.word	0x00000000
        /*0010*/ 	.short	0x0005
        /*0012*/ 	.short	0x001c
        /*0014*/ 	.byte	0x00, 0xf0, 0x11, 0x00


	//----- nvinfo : EIATTR_KPARAM_INFO
	.align		4
.L_173:
        /*0018*/ 	.byte	0x04, 0x17
        /*001a*/ 	.short	(.L_175 - .L_174)
.L_174:
        /*001c*/ 	.word	0x00000000
        /*0020*/ 	.short	0x0004
        /*0022*/ 	.short	0x0018
        /*0024*/ 	.byte	0x00, 0xf0, 0x11, 0x00


	//----- nvinfo : EIATTR_KPARAM_INFO
	.align		4
.L_175:
        /*0028*/ 	.byte	0x04, 0x17
        /*002a*/ 	.short	(.L_177 - .L_176)
.L_176:
        /*002c*/ 	.word	0x00000000
        /*0030*/ 	.short	0x0003
        /*0032*/ 	.short	0x0014
        /*0034*/ 	.byte	0x00, 0xf0, 0x11, 0x00


	//----- nvinfo : EIATTR_KPARAM_INFO
	.align		4
.L_177:
        /*0038*/ 	.byte	0x04, 0x17
        /*003a*/ 	.short	(.L_179 - .L_178)
.L_178:
        /*003c*/ 	.word	0x00000000
        /*0040*/ 	.short	0x0002
        /*0042*/ 	.short	0x0010
        /*0044*/ 	.byte	0x00, 0xf0, 0x11, 0x00


	//----- nvinfo : EIATTR_KPARAM_INFO
	.align		4
.L_179:
        /*0048*/ 	.byte	0x04, 0x17
        /*004a*/ 	.short	(.L_181 - .L_180)
.L_180:
        /*004c*/ 	.word	0x00000000
        /*0050*/ 	.short	0x0001
        /*0052*/ 	.short	0x0008
        /*0054*/ 	.byte	0x00, 0xf5, 0x21, 0x00


	//----- nvinfo : EIATTR_KPARAM_INFO
	.align		4
.L_181:
        /*0058*/ 	.byte	0x04, 0x17
        /*005a*/ 	.short	(.L_183 - .L_182)
.L_182:
        /*005c*/ 	.word	0x00000000
        /*0060*/ 	.short	0x0000
        /*0062*/ 	.short	0x0000
        /*0064*/ 	.byte	0x00, 0xf5, 0x21, 0x00


	//----- nvinfo : EIATTR_SPARSE_MMA_MASK
	.align		4
.L_183:
        /*0068*/ 	.byte	0x03, 0x50
        /*006a*/ 	.short	0x0000


	//----- nvinfo : EIATTR_MAXREG_COUNT
	.align		4
        /*006c*/ 	.byte	0x03, 0x1b
        /*006e*/ 	.short	0x00ff


	//----- nvinfo : EIATTR_MERCURY_ISA_VERSION
	.align		4
        /*0070*/ 	.byte	0x03, 0x5f
        /*0072*/ 	.short	0x0101


	//----- nvinfo : EIATTR_VRC_CTA_INIT_COUNT
	.align		4
        /*0074*/ 	.byte	0x02, 0x4a
	.zero		1
	.zero		1


	//----- nvinfo : EIATTR_EXIT_INSTR_OFFSETS
	.align		4
        /*0078*/ 	.byte	0x04, 0x1c
        /*007a*/ 	.short	(.L_185 - .L_184)


	//   ....[0]....
.L_184:
        /*007c*/ 	.word	0x000000b0


	//   ....[1]....
        /*0080*/ 	.word	0x00000190


	//----- nvinfo : EIATTR_CBANK_PARAM_SIZE
	.align		4
.L_185:
        /*0084*/ 	.byte	0x03, 0x19
        /*0086*/ 	.short	0x0020


	//----- nvinfo : EIATTR_PARAM_CBANK
	.align		4
        /*0088*/ 	.byte	0x04, 0x0a
        /*008a*/ 	.short	(.L_187 - .L_186)
	.align		4
.L_186:
        /*008c*/ 	.word	index@(.nv.constant0._Z23reshape_for_mhsa_kernelPKfPfiiii)
        /*0090*/ 	.short	0x0380
        /*0092*/ 	.short	0x0020


	//----- nvinfo : EIATTR_SW_WAR
	.align		4
.L_187:
        /*0094*/ 	.byte	0x04, 0x36
        /*0096*/ 	.short	(.L_189 - .L_188)
.L_188:
        /*0098*/ 	.word	0x00000008
.L_189:


//--------------------- .nv.callgraph             --------------------------
	.section	.nv.callgraph,"",@"SHT_CUDA_CALLGRAPH"
	.align	4
	.sectionentsize	8
	.align		4
        /*0000*/ 	.word	0x00000000
	.align		4
        /*0004*/ 	.word	0xffffffff
	.align		4
        /*0008*/ 	.word	0x00000000
	.align		4
        /*000c*/ 	.word	0xfffffffe
	.align		4
        /*0010*/ 	.word	0x00000000
	.align		4
        /*0014*/ 	.word	0xfffffffd
	.align		4
        /*0018*/ 	.word	0x00000000
	.align		4
        /*001c*/ 	.word	0xfffffffc


//--------------------- .text._Z13linear_kernelPKfS0_Pfiii --------------------------
	.section	.text._Z13linear_kernelPKfS0_Pfiii,"ax",@progbits
	.align	128
        .global         _Z13linear_kernelPKfS0_Pfiii
        .type           _Z13linear_kernelPKfS0_Pfiii,@function
        .size           _Z13linear_kernelPKfS0_Pfiii,(.L_x_98 - _Z13linear_kernelPKfS0_Pfiii)
        .other          _Z13linear_kernelPKfS0_Pfiii,@"STO_CUDA_ENTRY STV_DEFAULT"
_Z13linear_kernelPKfS0_Pfiii:
.text._Z13linear_kernelPKfS0_Pfiii:
[----:B------:R-:W-:Y:S01]  /*0000*/  LDC R1, c[0x0][0x37c] ;  /* 0x0000df00ff017b82 */ /* 0x000fe20000000800 */
[----:B------:R-:W0:Y:S07]  /*0010*/  S2R R2, SR_CTAID.Y ;  /* 0x0000000000027919 */ /* 0x000e2e0000002600 */
[----:B------:R-:W0:Y:S01]  /*0020*/  LDC.64 R8, c[0x0][0x398] ;  /* 0x0000e600ff087b82 */ /* 0x000e220000000a00 */
[----:B------:R-:W1:Y:S01]  /*0030*/  LDCU UR13, c[0x0][0x3a0] ;  /* 0x00007400ff0d77ac */ /* 0x000e620008000800 */
[----:B------:R-:W1:Y:S06]  /*0040*/  S2R R0, SR_TID.X ;  /* 0x0000000000007919 */ /* 0x000e6c0000002100 */
[----:B------:R-:W2:Y:S01]  /*0050*/  S2UR UR6, SR_CTAID.X ;  /* 0x00000000000679c3 */ /* 0x000ea20000002500 */
[----:B0-----:R-:W-:-:S04]  /*0060*/  ISETP.GE.AND P0, PT, R2, R9, PT ;  /* 0x000000090200720c */ /* 0x001fc80003f06270 */
[----:B--2---:R-:W-:-:S04]  /*0070*/  ISETP.LE.OR P0, PT, R8, UR6, P0 ;  /* 0x0000000608007c0c */ /* 0x004fc80008703670 */
[----:B-1----:R-:W-:-:S13]  /*0080*/  ISETP.GE.OR P0, PT, R0, UR13, P0 ;  /* 0x0000000d00007c0c */ /* 0x002fda0008706670 */
[----:B------:R-:W-:Y:S05]  /*0090*/  @P0 EXIT ;  /* 0x000000000000094d */ /* 0x000fea0003800000 */
[----:B------:R-:W-:Y:S01]  /*00a0*/  UIADD3 UR5, UPT, UPT, UR13, -0x1, URZ ;  /* 0xffffffff0d057890 */ /* 0x000fe2000fffe0ff */
[----:B------:R-:W-:Y:S02]  /*00b0*/  IMAD R9, R9, UR6, R2 ;  /* 0x0000000609097c24 */ /* 0x000fe4000f8e0202 */
[----:B------:R-:W-:Y:S02]  /*00c0*/  HFMA2 R14, -RZ, RZ, 0, 0 ;  /* 0x00000000ff0e7431 */ /* 0x000fe400000001ff */
[----:B------:R-:W-:Y:S01]  /*00d0*/  IMAD R6, R0, UR13, RZ ;  /* 0x0000000d00067c24 */ /* 0x000fe2000f8e02ff */
[----:B------:R-:W-:Y:S01]  /*00e0*/  UISETP.GE.U32.AND UP0, UPT, UR5, 0xf, UPT ;  /* 0x0000000f0500788c */ /* 0x000fe2000bf06070 */
[----:B------:R-:W-:Y:S01]  /*00f0*/  IMAD R9, R9, UR13, RZ ;  /* 0x0000000d09097c24 */ /* 0x000fe2000f8e02ff */
[----:B------:R-:W-:Y:S01]  /*0100*/  ULOP3.LUT UR12, UR13, 0xf, URZ, 0xc0, !UPT ;  /* 0x0000000f0d0c7892 */ /* 0x000fe2000f8ec0ff */
[----:B------:R-:W-:Y:S01]  /*0110*/  UMOV UR4, URZ ;  /* 0x000000ff00047c82 */ /* 0x000fe20008000000 */
[----:B------:R-:W0:Y:S05]  /*0120*/  LDCU.64 UR14, c[0x0][0x358] ;  /* 0x00006b00ff0e77ac */ /* 0x000e2a0008000a00 */
[----:B------:R-:W-:Y:S05]  /*0130*/  BRA.U !UP0, `(.L_x_0) ;  /* 0x0000000508147547 */ /* 0x000fea000b800000 */
[----:B------:R-:W1:Y:S01]  /*0140*/  LDCU.128 UR8, c[0x0][0x380] ;  /* 0x00007000ff0877ac */ /* 0x000e620008000c00 */
[----:B------:R-:W-:Y:S02]  /*0150*/  MOV R14, RZ ;  /* 0x000000ff000e7202 */ /* 0x000fe40000000f00 */
[----:B------:R-:W-:Y:S01]  /*0160*/  MOV R7, R6 ;  /* 0x0000000600077202 */ /* 0x000fe20000000f00 */
[----:B------:R-:W-:Y:S01]  /*0170*/  ULOP3.LUT UR4, UR13, 0xfffffff0, URZ, 0xc0, !UPT ;  /* 0xfffffff00d047892 */ /* 0x000fe2000f8ec0ff */
[----:B------:R-:W-:Y:S01]  /*0180*/  MOV R8, R9 ;  /* 0x0000000900087202 */ /* 0x000fe20000000f00 */
[----:B-1----:R-:W-:Y:S02]  /*0190*/  UIADD3 UR7, UP0, UPT, UR8, 0x20, URZ ;  /* 0x0000002008077890 */ /* 0x002fe4000ff1e0ff */
[----:B------:R-:W-:Y:S02]  /*01a0*/  UIADD3 UR5, UP1, UPT, UR10, 0x20, URZ ;  /* 0x000000200a057890 */ /* 0x000fe4000ff3e0ff */
[----:B------:R-:W-:-:S02]  /*01b0*/  UIADD3 UR10, UPT, UPT, -UR4, URZ, URZ ;  /* 0x000000ff040a7290 */ /* 0x000fc4000fffe1ff */
[----:B------:R-:W-:Y:S02]  /*01c0*/  UIADD3.X UR8, UPT, UPT, URZ, UR9, URZ, UP0, !UPT ;  /* 0x00000009ff087290 */ /* 0x000fe400087fe4ff */
[----:B------:R-:W-:-:S12]  /*01d0*/  UIADD3.X UR6, UPT, UPT, URZ, UR11, URZ, UP1, !UPT ;  /* 0x0000000bff067290 */ /* 0x000fd80008ffe4ff */
.L_x_1:
[----:B------:R-:W-:Y:S02]  /*01e0*/  MOV R4, UR7 ;  /* 0x0000000700047c02 */ /* 0x000fe40008000f00 */
[----:B------:R-:W-:Y:S02]  /*01f0*/  MOV R5, UR8 ;  /* 0x0000000800057c02 */ /* 0x000fe40008000f00 */
[----:B------:R-:W-:Y:S02]  /*0200*/  MOV R2, UR5 ;  /* 0x0000000500027c02 */ /* 0x000fe40008000f00 */
[----:B------:R-:W-:Y:S01]  /*0210*/  MOV R3, UR6 ;  /* 0x0000000600037c02 */ /* 0x000fe20008000f00 */
[----:B------:R-:W-:-:S04]  /*0220*/  IMAD.WIDE R4, R8, 0x4, R4 ;  /* 0x0000000408047825 */ /* 0x000fc800078e0204 */
[----:B------:R-:W-:Y:S01]  /*0230*/  IMAD.WIDE R2, R7, 0x4, R2 ;  /* 0x0000000407027825 */ /* 0x000fe200078e0202 */
[----:B0-----:R-:W2:Y:S04]  /*0240*/  LDG.E R15, desc[UR14][R4.64+-0x20] ;  /* 0xffffe00e040f7981 */ /* 0x001ea8000c1e1900 */
[----:B------:R-:W2:Y:S04]  /*0250*/  LDG.E R16, desc[UR14][R2.64+-0x20] ;  /* 0xffffe00e02107981 */ /* 0x000ea8000c1e1900 */
[----:B------:R-:W3:Y:S04]  /*0260*/  LDG.E R17, desc[UR14][R4.64+-0x1c] ;  /* 0xffffe40e04117981 */ /* 0x000ee8000c1e1900 */
[----:B------:R-:W3:Y:S04]  /*0270*/  LDG.E R24, desc[UR14][R2.64+-0x1c] ;  /* 0xffffe40e02187981 */ /* 0x000ee8000c1e1900 */
[----:B------:R-:W4:Y:S04]  /*0280*/  LDG.E R19, desc[UR14][R4.64+-0x18] ;  /* 0xffffe80e04137981 */ /* 0x000f28000c1e1900 */
[----:B------:R-:W4:Y:S04]  /*0290*/  LDG.E R18, desc[UR14][R2.64+-0x18] ;  /* 0xffffe80e02127981 */ /* 0x000f28000c1e1900 */
[----:B------:R-:W5:Y:S04]  /*02a0*/  LDG.E R20, desc[UR14][R4.64+-0x14] ;  /* 0xffffec0e04147981 */ /* 0x000f68000c1e1900 */
        /* <DEDUP_REMOVED lines=8> */
[----:B------:R-:W5:Y:S01]  /*0330*/  LDG.E R27, desc[UR14][R2.64+0x1c] ;  /* 0x00001c0e021b7981 */ /* 0x000f62000c1e1900 */
[----:B--2---:R-:W-:-:S03]  /*0340*/  FFMA R14, R15, R16, R14 ;  /* 0x000000100f0e7223 */ /* 0x004fc6000000000e */
[----:B------:R-:W2:Y:S04]  /*0350*/  LDG.E R16, desc[UR14][R4.64+-0x4] ;  /* 0xfffffc0e04107981 */ /* 0x000ea8000c1e1900 */
[----:B------:R-:W2:Y:S01]  /*0360*/  LDG.E R15, desc[UR14][R2.64+-0x4] ;  /* 0xfffffc0e020f7981 */ /* 0x000ea2000c1e1900 */
[----:B---3--:R-:W-:-:S03]  /*0370*/  FFMA R24, R17, R24, R14 ;  /* 0x0000001811187223 */ /* 0x008fc6000000000e */
[----:B------:R-:W3:Y:S04]  /*0380*/  LDG.E R14, desc[UR14][R4.64] ;  /* 0x0000000e040e7981 */ /* 0x000ee8000c1e1900 */
[----:B------:R-:W3:Y:S01]  /*0390*/  LDG.E R17, desc[UR14][R2.64] ;  /* 0x0000000e02117981 */ /* 0x000ee2000c1e1900 */
[----:B----4-:R-:W-:-:S03]  /*03a0*/  FFMA R25, R19, R18, R24 ;  /* 0x0000001213197223 */ /* 0x010fc60000000018 */
[----:B------:R-:W4:Y:S04]  /*03b0*/  LDG.E R18, desc[UR14][R4.64+0x4] ;  /* 0x0000040e04127981 */ /* 0x000f28000c1e1900 */
[----:B------:R-:W4:Y:S01]  /*03c0*/  LDG.E R19, desc[UR14][R2.64+0x4] ;  /* 0x0000040e02137981 */ /* 0x000f22000c1e1900 */
[----:B-----5:R-:W-:-:S03]  /*03d0*/  FFMA R25, R20, R21, R25 ;  /* 0x0000001514197223 */ /* 0x020fc60000000019 */
[----:B------:R-:W5:Y:S04]  /*03e0*/  LDG.E R20, desc[UR14][R4.64+0x8] ;  /* 0x0000080e04147981 */ /* 0x000f68000c1e1900 */
[----:B------:R-:W5:Y:S01]  /*03f0*/  LDG.E R21, desc[UR14][R2.64+0x8] ;  /* 0x0000080e02157981 */ /* 0x000f62000c1e1900 */
[----:B------:R-:W-:-:S03]  /*0400*/  FFMA R25, R22, R23, R25 ;  /* 0x0000001716197223 */ /* 0x000fc60000000019 */
[----:B------:R-:W5:Y:S04]  /*0410*/  LDG.E R22, desc[UR14][R4.64+0xc] ;  /* 0x00000c0e04167981 */ /* 0x000f68000c1e1900 */
[----:B------:R-:W5:Y:S01]  /*0420*/  LDG.E R23, desc[UR14][R2.64+0xc] ;  /* 0x00000c0e02177981 */ /* 0x000f62000c1e1900 */
[----:B------:R-:W-:-:S03]  /*0430*/  FFMA R25, R10, R11, R25 ;  /* 0x0000000b0a197223 */ /* 0x000fc60000000019 */
[----:B------:R-:W5:Y:S04]  /*0440*/  LDG.E R10, desc[UR14][R4.64+0x10] ;  /* 0x0000100e040a7981 */ /* 0x000f68000c1e1900 */
[----:B------:R-:W5:Y:S01]  /*0450*/  LDG.E R11, desc[UR14][R2.64+0x10] ;  /* 0x0000100e020b7981 */ /* 0x000f62000c1e1900 */
[----:B------:R-:W-:-:S03]  /*0460*/  FFMA R29, R12, R13, R25 ;  /* 0x0000000d0c1d7223 */ /* 0x000fc60000000019 */
[----:B------:R-:W5:Y:S04]  /*0470*/  LDG.E R24, desc[UR14][R4.64+0x14] ;  /* 0x0000140e04187981 */ /* 0x000f68000c1e1900 */
[----:B------:R-:W5:Y:S04]  /*0480*/  LDG.E R25, desc[UR14][R2.64+0x14] ;  /* 0x0000140e02197981 */ /* 0x000f68000c1e1900 */
[----:B------:R-:W5:Y:S04]  /*0490*/  LDG.E R12, desc[UR14][R4.64+0x18] ;  /* 0x0000180e040c7981 */ /* 0x000f68000c1e1900 */
[----:B------:R-:W5:Y:S01]  /*04a0*/  LDG.E R13, desc[UR14][R2.64+0x18] ;  /* 0x0000180e020d7981 */ /* 0x000f62000c1e1900 */
[----:B------:R-:W-:-:S04]  /*04b0*/  UIADD3 UR10, UPT, UPT, UR10, 0x10, URZ ;  /* 0x000000100a0a7890 */ /* 0x000fc8000fffe0ff */
[----:B------:R-:W-:Y:S01]  /*04c0*/  UISETP.NE.AND UP0, UPT, UR10, URZ, UPT ;  /* 0x000000ff0a00728c */ /* 0x000fe2000bf05270 */
[----:B------:R-:W-:Y:S02]  /*04d0*/  IADD3 R8, PT, PT, R8, 0x10, RZ ;  /* 0x0000001008087810 */ /* 0x000fe40007ffe0ff */
[----:B------:R-:W-:Y:S01]  /*04e0*/  IADD3 R7, PT, PT, R7, 0x10, RZ ;  /* 0x0000001007077810 */ /* 0x000fe20007ffe0ff */
[----:B--2---:R-:W-:-:S04]  /*04f0*/  FFMA R15, R16, R15, R29 ;  /* 0x0000000f100f7223 */ /* 0x004fc8000000001d */
[----:B---3--:R-:W-:-:S04]  /*0500*/  FFMA R15, R14, R17, R15 ;  /* 0x000000110e0f7223 */ /* 0x008fc8000000000f */
[----:B----4-:R-:W-:-:S04]  /*0510*/  FFMA R15, R18, R19, R15 ;  /* 0x00000013120f7223 */ /* 0x010fc8000000000f */
[----:B-----5:R-:W-:-:S04]  /*0520*/  FFMA R15, R20, R21, R15 ;  /* 0x00000015140f7223 */ /* 0x020fc8000000000f */
[----:B------:R-:W-:-:S04]  /*0530*/  FFMA R15, R22, R23, R15 ;  /* 0x00000017160f7223 */ /* 0x000fc8000000000f */
[----:B------:R-:W-:-:S04]  /*0540*/  FFMA R11, R10, R11, R15 ;  /* 0x0000000b0a0b7223 */ /* 0x000fc8000000000f */
[----:B------:R-:W-:-:S04]  /*0550*/  FFMA R11, R24, R25, R11 ;  /* 0x00000019180b7223 */ /* 0x000fc8000000000b */
[----:B------:R-:W-:-:S04]  /*0560*/  FFMA R11, R12, R13, R11 ;  /* 0x0000000d0c0b7223 */ /* 0x000fc8000000000b */
[----:B------:R-:W-:Y:S01]  /*0570*/  FFMA R14, R26, R27, R11 ;  /* 0x0000001b1a0e7223 */ /* 0x000fe2000000000b */
[----:B------:R-:W-:Y:S06]  /*0580*/  BRA.U UP0, `(.L_x_1) ;  /* 0xfffffffd00147547 */ /* 0x000fec000b83ffff */
.L_x_0:
[----:B------:R-:W-:-:S09]  /*0590*/  UISETP.NE.AND UP0, UPT, UR12, URZ, UPT ;  /* 0x000000ff0c00728c */ /* 0x000fd2000bf05270 */
[----:B------:R-:W-:Y:S05]  /*05a0*/  BRA.U !UP0, `(.L_x_2) ;  /* 0x00000005082c7547 */ /* 0x000fea000b800000 */
[----:B------:R-:W-:Y:S02]  /*05b0*/  UISETP.GE.U32.AND UP0, UPT, UR12, 0x8, UPT ;  /* 0x000000080c00788c */ /* 0x000fe4000bf06070 */
[----:B------:R-:W-:-:S04]  /*05c0*/  ULOP3.LUT UR6, UR13, 0x7, URZ, 0xc0, !UPT ;  /* 0x000000070d067892 */ /* 0x000fc8000f8ec0ff */
[----:B------:R-:W-:-:S03]  /*05d0*/  UISETP.NE.AND UP1, UPT, UR6, URZ, UPT ;  /* 0x000000ff0600728c */ /* 0x000fc6000bf25270 */
[----:B------:R-:W-:Y:S08]  /*05e0*/  BRA.U !UP0, `(.L_x_3) ;  /* 0x00000001087c7547 */ /* 0x000ff0000b800000 */
[----:B------:R-:W1:Y:S01]  /*05f0*/  LDC.64 R2, c[0x0][0x380] ;  /* 0x0000e000ff027b82 */ /* 0x000e620000000a00 */
[----:B------:R-:W-:Y:S02]  /*0600*/  IADD3 R7, PT, PT, R9, UR4, RZ ;  /* 0x0000000409077c10 */ /* 0x000fe4000fffe0ff */
[----:B------:R-:W-:-:S05]  /*0610*/  IADD3 R11, PT, PT, R6, UR4, RZ ;  /* 0x00000004060b7c10 */ /* 0x000fca000fffe0ff */
[----:B------:R-:W2:Y:S01]  /*0620*/  LDC.64 R4, c[0x0][0x388] ;  /* 0x0000e200ff047b82 */ /* 0x000ea20000000a00 */
[----:B-1----:R-:W-:-:S05]  /*0630*/  IMAD.WIDE R2, R7, 0x4, R2 ;  /* 0x0000000407027825 */ /* 0x002fca00078e0202 */
[----:B0-----:R-:W3:Y:S01]  /*0640*/  LDG.E R13, desc[UR14][R2.64+0x4] ;  /* 0x0000040e020d7981 */ /* 0x001ee2000c1e1900 */
[----:B--2---:R-:W-:-:S03]  /*0650*/  IMAD.WIDE R4, R11, 0x4, R4 ;  /* 0x000000040b047825 */ /* 0x004fc600078e0204 */
[----:B------:R-:W2:Y:S04]  /*0660*/  LDG.E R15, desc[UR14][R2.64+0x8] ;  /* 0x0000080e020f7981 */ /* 0x000ea8000c1e1900 */
[----:B------:R-:W4:Y:S04]  /*0670*/  LDG.E R11, desc[UR14][R2.64] ;  /* 0x0000000e020b7981 */ /* 0x000f28000c1e1900 */
[----:B------:R-:W4:Y:S04]  /*0680*/  LDG.E R10, desc[UR14][R4.64] ;  /* 0x0000000e040a7981 */ /* 0x000f28000c1e1900 */
[----:B------:R-:W3:Y:S04]  /*0690*/  LDG.E R12, desc[UR14][R4.64+0x4] ;  /* 0x0000040e040c7981 */ /* 0x000ee8000c1e1900 */
[----:B------:R-:W2:Y:S04]  /*06a0*/  LDG.E R16, desc[UR14][R4.64+0x8] ;  /* 0x0000080e04107981 */ /* 0x000ea8000c1e1900 */
        /* <DEDUP_REMOVED lines=10> */
[----:B------:R-:W-:Y:S01]  /*0750*/  UIADD3 UR4, UPT, UPT, UR4, 0x8, URZ ;  /* 0x0000000804047890 */ /* 0x000fe2000fffe0ff */
[----:B----4-:R-:W-:-:S04]  /*0760*/  FFMA R10, R11, R10, R14 ;  /* 0x0000000a0b0a7223 */ /* 0x010fc8000000000e */
[----:B---3--:R-:W-:-:S04]  /*0770*/  FFMA R10, R13, R12, R10 ;  /* 0x0000000c0d0a7223 */ /* 0x008fc8000000000a */
[----:B--2---:R-:W-:-:S04]  /*0780*/  FFMA R10, R15, R16, R10 ;  /* 0x000000100f0a7223 */ /* 0x004fc8000000000a */
[----:B-----5:R-:W-:-:S04]  /*0790*/  FFMA R10, R17, R18, R10 ;  /* 0x00000012110a7223 */ /* 0x020fc8000000000a */
[----:B------:R-:W-:-:S04]  /*07a0*/  FFMA R10, R19, R20, R10 ;  /* 0x00000014130a7223 */ /* 0x000fc8000000000a */
[----:B------:R-:W-:-:S04]  /*07b0*/  FFMA R10, R21, R22, R10 ;  /* 0x00000016150a7223 */ /* 0x000fc8000000000a */
[----:B------:R-:W-:-:S04]  /*07c0*/  FFMA R7, R7, R8, R10 ;  /* 0x0000000807077223 */ /* 0x000fc8000000000a */
[----:B------:R-:W-:-:S07]  /*07d0*/  FFMA R14, R24, R23, R7 ;  /* 0x00000017180e7223 */ /* 0x000fce0000000007 */
.L_x_3:
        /* <DEDUP_REMOVED lines=13> */
[----:B------:R-:W3:Y:S04]  /*08b0*/  LDG.E R8, desc[UR14][R4.64] ;  /* 0x0000000e04087981 */ /* 0x000ee8000c1e1900 */
[----:B------:R-:W2:Y:S04]  /*08c0*/  LDG.E R11, desc[UR14][R4.64+0x4] ;  /* 0x0000040e040b7981 */ /* 0x000ea8000c1e1900 */
[----:B------:R-:W4:Y:S04]  /*08d0*/  LDG.E R12, desc[UR14][R2.64+0x8] ;  /* 0x0000080e020c7981 */ /* 0x000f28000c1e1900 */
[----:B------:R-:W4:Y:S04]  /*08e0*/  LDG.E R13, desc[UR14][R4.64+0x8] ;  /* 0x0000080e040d7981 */ /* 0x000f28000c1e1900 */
[----:B------:R-:W5:Y:S04]  /*08f0*/  LDG.E R16, desc[UR14][R2.64+0xc] ;  /* 0x00000c0e02107981 */ /* 0x000f68000c1e1900 */
[----:B------:R-:W5:Y:S01]  /*0900*/  LDG.E R15, desc[UR14][R4.64+0xc] ;  /* 0x00000c0e040f7981 */ /* 0x000f62000c1e1900 */
[----:B------:R-:W-:Y:S01]  /*0910*/  UIADD3 UR4, UPT, UPT, UR4, 0x4, URZ ;  /* 0x0000000404047890 */ /* 0x000fe2000fffe0ff */
[----:B---3--:R-:W-:-:S04]  /*0920*/  FFMA R7, R7, R8, R14 ;  /* 0x0000000807077223 */ /* 0x008fc8000000000e */
[----:B--2---:R-:W-:-:S04]  /*0930*/  FFMA R7, R10, R11, R7 ;  /* 0x0000000b0a077223 */ /* 0x004fc80000000007 */
[----:B----4-:R-:W-:-:S04]  /*0940*/  FFMA R7, R12, R13, R7 ;  /* 0x0000000d0c077223 */ /* 0x010fc80000000007 */
[----:B-----5:R-:W-:-:S07]  /*0950*/  FFMA R14, R16, R15, R7 ;  /* 0x0000000f100e7223 */ /* 0x020fce0000000007 */
.L_x_4:
[----:B------:R-:W-:Y:S05]  /*0960*/  BRA.U !UP1, `(.L_x_2) ;  /* 0x00000001093c7547 */ /* 0x000fea000b800000 */
[----:B------:R-:W1:Y:S01]  /*0970*/  LDC.64 R12, c[0x0][0x380] ;  /* 0x0000e000ff0c7b82 */ /* 0x000e620000000a00 */
[----:B------:R-:W-:Y:S01]  /*0980*/  IADD3 R7, PT, PT, R6, UR4, RZ ;  /* 0x0000000406077c10 */ /* 0x000fe2000fffe0ff */
[----:B------:R-:W-:Y:S01]  /*0990*/  UIADD3 UR5, UPT, UPT, -UR5, URZ, URZ ;  /* 0x000000ff05057290 */ /* 0x000fe2000fffe1ff */
[----:B------:R-:W-:-:S05]  /*09a0*/  IADD3 R15, PT, PT, R9, UR4, RZ ;  /* 0x00000004090f7c10 */ /* 0x000fca000fffe0ff */
[----:B------:R-:W2:Y:S06]  /*09b0*/  LDC.64 R10, c[0x0][0x388] ;  /* 0x0000e200ff0a7b82 */ /* 0x000eac0000000a00 */
.L_x_5:
[----:B--2---:R-:W-:-:S04]  /*09c0*/  IMAD.WIDE R2, R7, 0x4, R10 ;  /* 0x0000000407027825 */ /* 0x004fc800078e020a */
[----:B-1----:R-:W-:Y:S02]  /*09d0*/  IMAD.WIDE R4, R15, 0x4, R12 ;  /* 0x000000040f047825 */ /* 0x002fe400078e020c */
[----:B0-----:R-:W2:Y:S04]  /*09e0*/  LDG.E R2, desc[UR14][R2.64] ;  /* 0x0000000e02027981 */ /* 0x001ea8000c1e1900 */
[----:B------:R-:W2:Y:S01]  /*09f0*/  LDG.E R5, desc[UR14][R4.64] ;  /* 0x0000000e04057981 */ /* 0x000ea2000c1e1900 */
[----:B------:R-:W-:Y:S01]  /*0a00*/  UIADD3 UR5, UPT, UPT, UR5, 0x1, URZ ;  /* 0x0000000105057890 */ /* 0x000fe2000fffe0ff */
[----:B------:R-:W-:Y:S02]  /*0a10*/  IADD3 R7, PT, PT, R7, 0x1, RZ ;  /* 0x0000000107077810 */ /* 0x000fe40007ffe0ff */
[----:B------:R-:W-:Y:S01]  /*0a20*/  IADD3 R15, PT, PT, R15, 0x1, RZ ;  /* 0x000000010f0f7810 */ /* 0x000fe20007ffe0ff */
[----:B------:R-:W-:Y:S01]  /*0a30*/  UISETP.NE.AND UP0, UPT, UR5, URZ, UPT ;  /* 0x000000ff0500728c */ /* 0x000fe2000bf05270 */
[----:B--2---:R-:W-:-:S08]  /*0a40*/  FFMA R14, R5, R2, R14 ;  /* 0x00000002050e7223 */ /* 0x004fd0000000000e */
[----:B------:R-:W-:Y:S05]  /*0a50*/  BRA.U UP0, `(.L_x_5) ;  /* 0xfffffffd00d87547 */ /* 0x000fea000b83ffff */
.L_x_2:
[----:B------:R-:W1:Y:S01]  /*0a60*/  LDC.64 R2, c[0x0][0x390] ;  /* 0x0000e400ff027b82 */ /* 0x000e620000000a00 */
[----:B------:R-:W-:-:S05]  /*0a70*/  IADD3 R9, PT, PT, R9, R0, RZ ;  /* 0x0000000009097210 */ /* 0x000fca0007ffe0ff */
[----:B-1----:R-:W-:-:S05]  /*0a80*/  IMAD.WIDE.U32 R2, R9, 0x4, R2 ;  /* 0x0000000409027825 */ /* 0x002fca00078e0002 */
[----:B0-----:R-:W-:Y:S01]  /*0a90*/  STG.E desc[UR14][R2.64], R14 ;  /* 0x0000000e02007986 */ /* 0x001fe2000c10190e */
[----:B------:R-:W-:Y:S05]  /*0aa0*/  EXIT ;  /* 0x000000000000794d */ /* 0x000fea0003800000 */
.L_x_6:
[----:B------:R-:W-:-:S00]  /*0ab0*/  BRA `(.L_x_6) ;  /* 0xfffffffc00fc7947 */ /* 0x000fc0000383ffff */
[----:B------:R-:W-:-:S00]  /*0ac0*/  NOP ;  /* 0x0000000000007918 */ /* 0x000fc00000000000 */
        /* <DEDUP_REMOVED lines=11> */
.L_x_98:


//--------------------- .text._Z19concat_heads_kernelPKfPfiiii --------------------------
	.section	.text._Z19concat_heads_kernelPKfPfiiii,"ax",@progbits
	.align	128
        .global         _Z19concat_heads_kernelPKfPfiiii
        .type           _Z19concat_heads_kernelPKfPfiiii,@function
        .size           _Z19concat_heads_kernelPKfPfiiii,(.L_x_99 - _Z19concat_heads_kernelPKfPfiiii)
        .other          _Z19concat_heads_kernelPKfPfiiii,@"STO_CUDA_ENTRY STV_DEFAULT"
_Z19concat_heads_kernelPKfPfiiii:
.text._Z19concat_heads_kernelPKfPfiiii:
[----:B------:R-:W-:Y:S01]  /*0000*/  LDC R1, c[0x0][0x37c] ;  /* 0x0000df00ff017b82 */ /* 0x000fe20000000800 */
[----:B------:R-:W0:Y:S07]  /*0010*/  S2R R5, SR_CTAID.Y ;  /* 0x0000000000057919 */ /* 0x000e2e0000002600 */
[----:B------:R-:W0:Y:S01]  /*0020*/  LDC.64 R2, c[0x0][0x398] ;  /* 0x0000e600ff027b82 */ /* 0x000e220000000a00 */
[----:B------:R-:W1:Y:S07]  /*0030*/  S2R R4, SR_TID.X ;  /* 0x0000000000047919 */ /* 0x000e6e0000002100 */
[----:B------:R-:W2:Y:S08]  /*0040*/  LDC.64 R8, c[0x0][0x390] ;  /* 0x0000e400ff087b82 */ /* 0x000eb00000000a00 */
[----:B------:R-:W3:Y:S01]  /*0050*/  S2UR UR4, SR_CTAID.X ;  /* 0x00000000000479c3 */ /* 0x000ee20000002500 */
[----:B0-----:R-:W-:Y:S01]  /*0060*/  ISETP.GE.AND P0, PT, R5, R2, PT ;  /* 0x000000020500720c */ /* 0x001fe20003f06270 */
[----:B--2---:R-:W-:-:S03]  /*0070*/  IMAD R0, R3, R9, RZ ;  /* 0x0000000903007224 */ /* 0x004fc600078e02ff */
[----:B---3--:R-:W-:-:S04]  /*0080*/  ISETP.LE.OR P0, PT, R8, UR4, P0 ;  /* 0x0000000408007c0c */ /* 0x008fc80008703670 */
[----:B-1----:R-:W-:-:S13]  /*0090*/  ISETP.GE.OR P0, PT, R4, R0, P0 ;  /* 0x000000000400720c */ /* 0x002fda0000706670 */
[----:B------:R-:W-:Y:S05]  /*00a0*/  @P0 EXIT ;  /* 0x000000000000094d */ /* 0x000fea0003800000 */
[----:B------:R-:W-:Y:S01]  /*00b0*/  IABS R11, R3 ;  /* 0x00000003000b7213 */ /* 0x000fe20000000000 */
[----:B------:R-:W0:Y:S03]  /*00c0*/  LDCU.64 UR6, c[0x0][0x358] ;  /* 0x00006b00ff0677ac */ /* 0x000e260008000a00 */
[----:B------:R-:W1:Y:S08]  /*00d0*/  I2F.RP R8, R11 ;  /* 0x0000000b00087306 */ /* 0x000e700000209400 */
[----:B-1----:R-:W1:Y:S02]  /*00e0*/  MUFU.RCP R8, R8 ;  /* 0x0000000800087308 */ /* 0x002e640000001000 */
[----:B-1----:R-:W-:-:S06]  /*00f0*/  IADD3 R6, PT, PT, R8, 0xffffffe, RZ ;  /* 0x0ffffffe08067810 */ /* 0x002fcc0007ffe0ff */
[----:B------:R1:W2:Y:S02]  /*0100*/  F2I.FTZ.U32.TRUNC.NTZ R7, R6 ;  /* 0x0000000600077305 */ /* 0x0002a4000021f000 */
[----:B-1----:R-:W-:Y:S02]  /*0110*/  HFMA2 R6, -RZ, RZ, 0, 0 ;  /* 0x00000000ff067431 */ /* 0x002fe400000001ff */
[----:B--2---:R-:W-:-:S04]  /*0120*/  IMAD.MOV R10, RZ, RZ, -R7 ;  /* 0x000000ffff0a7224 */ /* 0x004fc800078e0a07 */
[----:B------:R-:W-:Y:S01]  /*0130*/  IMAD R13, R10, R11, RZ ;  /* 0x0000000b0a0d7224 */ /* 0x000fe200078e02ff */
[----:B------:R-:W-:-:S03]  /*0140*/  IABS R10, R4 ;  /* 0x00000004000a7213 */ /* 0x000fc60000000000 */
[----:B------:R-:W-:Y:S01]  /*0150*/  IMAD.HI.U32 R7, R7, R13, R6 ;  /* 0x0000000d07077227 */ /* 0x000fe200078e0006 */
[----:B------:R-:W-:-:S04]  /*0160*/  LOP3.LUT R6, R4, R3, RZ, 0x3c, !PT ;  /* 0x0000000304067212 */ /* 0x000fc800078e3cff */
[----:B------:R-:W-:Y:S01]  /*0170*/  ISETP.GE.AND P1, PT, R6, RZ, PT ;  /* 0x000000ff0600720c */ /* 0x000fe20003f26270 */
[----:B------:R-:W-:-:S04]  /*0180*/  IMAD.HI.U32 R7, R7, R10, RZ ;  /* 0x0000000a07077227 */ /* 0x000fc800078e00ff */
[----:B------:R-:W-:-:S04]  /*0190*/  IMAD.MOV R8, RZ, RZ, -R7 ;  /* 0x000000ffff087224 */ /* 0x000fc800078e0a07 */
[----:B------:R-:W-:-:S05]  /*01a0*/  IMAD R8, R11, R8, R10 ;  /* 0x000000080b087224 */ /* 0x000fca00078e020a */
[----:B------:R-:W-:-:S13]  /*01b0*/  ISETP.GT.U32.AND P2, PT, R11, R8, PT ;  /* 0x000000080b00720c */ /* 0x000fda0003f44070 */
[-C--:B------:R-:W-:Y:S01]  /*01c0*/  @!P2 IADD3 R8, PT, PT, R8, -R11.reuse, RZ ;  /* 0x8000000b0808a210 */ /* 0x080fe20007ffe0ff */
[----:B------:R-:W-:Y:S01]  /*01d0*/  @!P2 VIADD R7, R7, 0x1 ;  /* 0x000000010707a836 */ /* 0x000fe20000000000 */
[----:B------:R-:W-:Y:S02]  /*01e0*/  ISETP.NE.AND P2, PT, R3, RZ, PT ;  /* 0x000000ff0300720c */ /* 0x000fe40003f45270 */
[----:B------:R-:W-:-:S13]  /*01f0*/  ISETP.GE.U32.AND P0, PT, R8, R11, PT ;  /* 0x0000000b0800720c */ /* 0x000fda0003f06070 */
[----:B------:R-:W-:-:S05]  /*0200*/  @P0 IADD3 R7, PT, PT, R7, 0x1, RZ ;  /* 0x0000000107070810 */ /* 0x000fca0007ffe0ff */
[----:B------:R-:W-:Y:S02]  /*0210*/  IMAD.MOV.U32 R8, RZ, RZ, R7 ;  /* 0x000000ffff087224 */ /* 0x000fe400078e0007 */
[----:B------:R-:W1:Y:S03]  /*0220*/  LDC.64 R6, c[0x0][0x380] ;  /* 0x0000e000ff067b82 */ /* 0x000e660000000a00 */
[----:B------:R-:W-:Y:S02]  /*0230*/  @!P1 IADD3 R8, PT, PT, -R8, RZ, RZ ;  /* 0x000000ff08089210 */ /* 0x000fe40007ffe1ff */
[----:B------:R-:W-:-:S04]  /*0240*/  @!P2 LOP3.LUT R8, RZ, R3, RZ, 0x33, !PT ;  /* 0x00000003ff08a212 */ /* 0x000fc800078e33ff */
[----:B------:R-:W-:Y:S01]  /*0250*/  IADD3 R10, PT, PT, -R8, RZ, RZ ;  /* 0x000000ff080a7210 */ /* 0x000fe20007ffe1ff */
[----:B------:R-:W-:-:S04]  /*0260*/  IMAD R9, R9, UR4, R8 ;  /* 0x0000000409097c24 */ /* 0x000fc8000f8e0208 */
[----:B------:R-:W-:Y:S02]  /*0270*/  IMAD R8, R3, R10, R4 ;  /* 0x0000000a03087224 */ /* 0x000fe400078e0204 */
[----:B------:R-:W-:-:S04]  /*0280*/  IMAD R9, R9, R2, R5 ;  /* 0x0000000209097224 */ /* 0x000fc800078e0205 */
[----:B------:R-:W-:-:S04]  /*0290*/  IMAD R9, R9, R3, R8 ;  /* 0x0000000309097224 */ /* 0x000fc800078e0208 */
[----:B-1----:R-:W-:Y:S02]  /*02a0*/  IMAD.WIDE R6, R9, 0x4, R6 ;  /* 0x0000000409067825 */ /* 0x002fe400078e0206 */
[----:B------:R-:W1:Y:S04]  /*02b0*/  LDC.64 R8, c[0x0][0x388] ;  /* 0x0000e200ff087b82 */ /* 0x000e680000000a00 */
[----:B0-----:R-:W2:Y:S01]  /*02c0*/  LDG.E R7, desc[UR6][R6.64] ;  /* 0x0000000606077981 */ /* 0x001ea2000c1e1900 */
[----:B------:R-:W-:-:S04]  /*02d0*/  IMAD R5, R2, UR4, R5 ;  /* 0x0000000402057c24 */ /* 0x000fc8000f8e0205 */
[----:B------:R-:W-:-:S04]  /*02e0*/  IMAD R3, R0, R5, R4 ;  /* 0x0000000500037224 */ /* 0x000fc800078e0204 */
[----:B-1----:R-:W-:-:S05]  /*02f0*/  IMAD.WIDE.U32 R2, R3, 0x4, R8 ;  /* 0x0000000403027825 */ /* 0x002fca00078e0008 */
[----:B--2---:R-:W-:Y:S01]  /*0300*/  STG.E desc[UR6][R2.64], R7 ;  /* 0x0000000702007986 */ /* 0x004fe2000c101906 */
[----:B------:R-:W-:Y:S05]  /*0310*/  EXIT ;  /* 0x000000000000794d */ /* 0x000fea0003800000 */
.L_x_7:
        /* <DEDUP_REMOVED lines=14> */
.L_x_99:


//--------------------- .text._Z14softmax_kernelPKfPfiii --------------------------
	.section	.text._Z14softmax_kernelPKfPfiii,"ax",@progbits
	.align	128
        .global         _Z14softmax_kernelPKfPfiii
        .type           _Z14softmax_kernelPKfPfiii,@function
        .size           _Z14softmax_kernelPKfPfiii,(.L_x_95 - _Z14softmax_kernelPKfPfiii)
        .other          _Z14softmax_kernelPKfPfiii,@"STO_CUDA_ENTRY STV_DEFAULT"
_Z14softmax_kernelPKfPfiii:
.text._Z14softmax_kernelPKfPfiii:
[----:B------:R-:W-:Y:S08]  /*0000*/  LDC R1, c[0x0][0x37c] ;  /* 0x0000df00ff017b82 */ /* 0x000ff00000000800 */
[----:B------:R-:W0:Y:S01]  /*0010*/  LDC R9, c[0x0][0x394] ;  /* 0x0000e500ff097b82 */ /* 0x000e220000000800 */
[----:B------:R-:W1:Y:S01]  /*0020*/  S2R R6, SR_CTAID.Z ;  /* 0x0000000000067919 */ /* 0x000e620000002700 */
[----:B------:R-:W2:Y:S01]  /*0030*/  LDCU UR5, c[0x0][0x398] ;  /* 0x00007300ff0577ac */ /* 0x000ea20008000800 */
[----:B------:R-:W3:Y:S05]  /*0040*/  LDCU UR6, c[0x0][0x390] ;  /* 0x00007200ff0677ac */ /* 0x000eea0008000800 */
[----:B------:R-:W4:Y:S01]  /*0050*/  S2UR UR4, SR_CTAID.Y ;  /* 0x00000000000479c3 */ /* 0x000f220000002600 */
[----:B0-----:R-:W-:-:S04]  /*0060*/  IABS R7, R9 ;  /* 0x0000000900077213 */ /* 0x001fc80000000000 */
[----:B------:R-:W0:Y:S08]  /*0070*/  I2F.RP R0, R7 ;  /* 0x0000000700007306 */ /* 0x000e300000209400 */
[----:B0-----:R-:W0:Y:S02]  /*0080*/  MUFU.RCP R0, R0 ;  /* 0x0000000000007308 */ /* 0x001e240000001000 */
[----:B0-----:R-:W-:-:S06]  /*0090*/  IADD3 R2, PT, PT, R0, 0xffffffe, RZ ;  /* 0x0ffffffe00027810 */ /* 0x001fcc0007ffe0ff */
[----:B------:R0:W5:Y:S02]  /*00a0*/  F2I.FTZ.U32.TRUNC.NTZ R3, R2 ;  /* 0x0000000200037305 */ /* 0x000164000021f000 */
[----:B0-----:R-:W-:Y:S01]  /*00b0*/  HFMA2 R2, -RZ, RZ, 0, 0 ;  /* 0x00000000ff027431 */ /* 0x001fe200000001ff */
[----:B-----5:R-:W-:-:S05]  /*00c0*/  IADD3 R4, PT, PT, RZ, -R3, RZ ;  /* 0x80000003ff047210 */ /* 0x020fca0007ffe0ff */
[----:B------:R-:W-:Y:S01]  /*00d0*/  IMAD R5, R4, R7, RZ ;  /* 0x0000000704057224 */ /* 0x000fe200078e02ff */
[----:B-1----:R-:W-:-:S03]  /*00e0*/  IABS R4, R6 ;  /* 0x0000000600047213 */ /* 0x002fc60000000000 */
[----:B------:R-:W-:Y:S01]  /*00f0*/  IMAD.HI.U32 R3, R3, R5, R2 ;  /* 0x0000000503037227 */ /* 0x000fe200078e0002 */
[-C--:B------:R-:W-:Y:S01]  /*0100*/  LOP3.LUT R2, R6, R9.reuse, RZ, 0x3c, !PT ;  /* 0x0000000906027212 */ /* 0x080fe200078e3cff */
[----:B------:R-:W4:Y:S03]  /*0110*/  S2R R5, SR_TID.Y ;  /* 0x0000000000057919 */ /* 0x000f260000002200 */
[----:B------:R-:W-:Y:S01]  /*0120*/  ISETP.GE.AND P0, PT, R2, RZ, PT ;  /* 0x000000ff0200720c */ /* 0x000fe20003f06270 */
[----:B------:R-:W-:Y:S01]  /*0130*/  IMAD.HI.U32 R3, R3, R4, RZ ;  /* 0x0000000403037227 */ /* 0x000fe200078e00ff */
[----:B------:R-:W-:-:S04]  /*0140*/  LOP3.LUT R2, RZ, R9, RZ, 0x33, !PT ;  /* 0x00000009ff027212 */ /* 0x000fc800078e33ff */
[----:B------:R-:W-:-:S05]  /*0150*/  IADD3 R0, PT, PT, -R3, RZ, RZ ;  /* 0x000000ff03007210 */ /* 0x000fca0007ffe1ff */
[C---:B------:R-:W-:Y:S02]  /*0160*/  IMAD R4, R7.reuse, R0, R4 ;  /* 0x0000000007047224 */ /* 0x040fe400078e0204 */
[----:B------:R-:W4:Y:S03]  /*0170*/  LDC R0, c[0x0][0x364] ;  /* 0x0000d900ff007b82 */ /* 0x000f260000000800 */
[----:B------:R-:W-:-:S13]  /*0180*/  ISETP.GT.U32.AND P2, PT, R7, R4, PT ;  /* 0x000000040700720c */ /* 0x000fda0003f44070 */
[-C--:B------:R-:W-:Y:S02]  /*0190*/  @!P2 IADD3 R4, PT, PT, R4, -R7.reuse, RZ ;  /* 0x800000070404a210 */ /* 0x080fe40007ffe0ff */
[----:B------:R-:W-:Y:S02]  /*01a0*/  @!P2 IADD3 R3, PT, PT, R3, 0x1, RZ ;  /* 0x000000010303a810 */ /* 0x000fe40007ffe0ff */
[----:B------:R-:W-:Y:S01]  /*01b0*/  ISETP.GE.U32.AND P1, PT, R4, R7, PT ;  /* 0x000000070400720c */ /* 0x000fe20003f26070 */
[----:B----4-:R-:W-:-:S12]  /*01c0*/  IMAD R0, R0, UR4, R5 ;  /* 0x0000000400007c24 */ /* 0x010fd8000f8e0205 */
[----:B------:R-:W-:Y:S02]  /*01d0*/  @P1 IADD3 R3, PT, PT, R3, 0x1, RZ ;  /* 0x0000000103031810 */ /* 0x000fe40007ffe0ff */
[----:B------:R-:W-:Y:S02]  /*01e0*/  ISETP.NE.AND P1, PT, R9, RZ, PT ;  /* 0x000000ff0900720c */ /* 0x000fe40003f25270 */
[----:B------:R-:W-:Y:S02]  /*01f0*/  @!P0 IADD3 R3, PT, PT, -R3, RZ, RZ ;  /* 0x000000ff03038210 */ /* 0x000fe40007ffe1ff */
[----:B--2---:R-:W-:Y:S02]  /*0200*/  ISETP.GE.AND P0, PT, R0, UR5, PT ;  /* 0x0000000500007c0c */ /* 0x004fe4000bf06270 */
[----:B------:R-:W-:-:S04]  /*0210*/  SEL R5, R2, R3, !P1 ;  /* 0x0000000302057207 */ /* 0x000fc80004800000 */
[----:B---3--:R-:W-:-:S04]  /*0220*/  ISETP.GE.OR P0, PT, R5, UR6, P0 ;  /* 0x0000000605007c0c */ /* 0x008fc80008706670 */
[----:B------:R-:W-:-:S13]  /*0230*/  ISETP.LT.OR P0, PT, R9, RZ, P0 ;  /* 0x000000ff0900720c */ /* 0x000fda0000701670 */
[----:B------:R-:W-:Y:S05]  /*0240*/  @P0 EXIT ;  /* 0x000000000000094d */ /* 0x000fea0003800000 */
[----:B------:R-:W-:Y:S01]  /*0250*/  ISETP.GE.AND P2, PT, R6, RZ, PT ;  /* 0x000000ff0600720c */ /* 0x000fe20003f46270 */
[----:B------:R-:W0:Y:S01]  /*0260*/  LDCU.64 UR8, c[0x0][0x380] ;  /* 0x00007000ff0877ac */ /* 0x000e220008000a00 */
[-C--:B------:R-:W-:Y:S02]  /*0270*/  ISETP.GT.U32.AND P0, PT, R7, R4.reuse, PT ;  /* 0x000000040700720c */ /* 0x080fe40003f04070 */
[----:B------:R-:W-:Y:S01]  /*0280*/  IADD3 R3, PT, PT, R4, -R7, RZ ;  /* 0x8000000704037210 */ /* 0x000fe20007ffe0ff */
[----:B------:R-:W-:Y:S01]  /*0290*/  UISETP.GE.U32.AND UP0, UPT, UR5, 0x10, UPT ;  /* 0x000000100500788c */ /* 0x000fe2000bf06070 */
[----:B------:R-:W-:Y:S01]  /*02a0*/  MOV R8, 0xff800000 ;  /* 0xff80000000087802 */ /* 0x000fe20000000f00 */
[----:B------:R-:W-:Y:S01]  /*02b0*/  UMOV UR6, 0x20 ;  /* 0x0000002000067882 */ /* 0x000fe20000000000 */
[----:B------:R-:W-:Y:S01]  /*02c0*/  SEL R3, R3, R4, !P0 ;  /* 0x0000000403037207 */ /* 0x000fe20004000000 */
[----:B------:R-:W-:Y:S01]  /*02d0*/  UMOV UR7, 0x0 ;  /* 0x0000000000077882 */ /* 0x000fe20000000000 */
[----:B------:R-:W-:Y:S01]  /*02e0*/  ULOP3.LUT UR10, UR5, 0xf, URZ, 0xc0, !UPT ;  /* 0x0000000f050a7892 */ /* 0x000fe2000f8ec0ff */
[----:B------:R-:W-:-:S02]  /*02f0*/  UMOV UR4, URZ ;  /* 0x000000ff00047c82 */ /* 0x000fc40008000000 */
[----:B------:R-:W-:Y:S01]  /*0300*/  @!P2 IADD3 R3, PT, PT, -R3, RZ, RZ ;  /* 0x000000ff0303a210 */ /* 0x000fe20007ffe1ff */
[----:B------:R-:W1:Y:S03]  /*0310*/  LDCU.64 UR12, c[0x0][0x358] ;  /* 0x00006b00ff0c77ac */ /* 0x000e660008000a00 */
[----:B------:R-:W-:Y:S01]  /*0320*/  SEL R2, R2, R3, !P1 ;  /* 0x0000000302027207 */ /* 0x000fe20004800000 */
[----:B0-----:R-:W-:-:S04]  /*0330*/  UIMAD.WIDE.U32 UR6, UR8, 0x1, UR6 ;  /* 0x00000001080678a5 */ /* 0x001fc8000f8e0006 */
[----:B------:R-:W-:-:S04]  /*0340*/  IMAD R3, R5, R9, R2 ;  /* 0x0000000905037224 */ /* 0x000fc800078e0202 */
[----:B------:R-:W-:-:S04]  /*0350*/  IMAD R2, R3, UR5, R0 ;  /* 0x0000000503027c24 */ /* 0x000fc8000f8e0200 */
[----:B------:R-:W-:Y:S01]  /*0360*/  IMAD R2, R2, UR5, RZ ;  /* 0x0000000502027c24 */ /* 0x000fe2000f8e02ff */
[----:B------:R-:W-:Y:S06]  /*0370*/  BRA.U !UP0, `(.L_x_8) ;  /* 0x0000000108987547 */ /* 0x000fec000b800000 */
[----:B------:R-:W-:Y:S01]  /*0380*/  ULOP3.LUT UR4, UR5, 0x7ffffff0, URZ, 0xc0, !UPT ;  /* 0x7ffffff005047892 */ /* 0x000fe2000f8ec0ff */
[----:B------:R-:W-:Y:S01]  /*0390*/  MOV R8, 0xff800000 ;  /* 0xff80000000087802 */ /* 0x000fe20000000f00 */
[----:B------:R-:W-:Y:S01]  /*03a0*/  UIADD3 UR5, UPT, UPT, UR7, UR9, URZ ;  /* 0x0000000907057290 */ /* 0x000fe2000fffe0ff */
[----:B------:R-:W-:Y:S01]  /*03b0*/  MOV R0, R2 ;  /* 0x0000000200007202 */ /* 0x000fe20000000f00 */
[----:B------:R-:W-:-:S12]  /*03c0*/  UIADD3 UR8, UPT, UPT, -UR4, URZ, URZ ;  /* 0x000000ff04087290 */ /* 0x000fd8000fffe1ff */
.L_x_9:
[----:B------:R-:W-:Y:S02]  /*03d0*/  MOV R6, UR6 ;  /* 0x0000000600067c02 */ /* 0x000fe40008000f00 */
[----:B------:R-:W-:Y:S02]  /*03e0*/  MOV R5, UR5 ;  /* 0x0000000500057c02 */ /* 0x000fe40008000f00 */
[----:B------:R-:W-:Y:S02]  /*03f0*/  MOV R4, R6 ;  /* 0x0000000600047202 */ /* 0x000fe40000000f00 */
[----:B------:R-:W-:-:S03]  /*0400*/  MOV R7, UR7 ;  /* 0x0000000700077c02 */ /* 0x000fc60008000f00 */
[----:B------:R-:W-:-:S05]  /*0410*/  IMAD.WIDE R4, R0, 0x4, R4 ;  /* 0x0000000400047825 */ /* 0x000fca00078e0204 */
[----:B-1----:R-:W2:Y:S04]  /*0420*/  LDG.E R3, desc[UR12][R4.64+-0x20] ;  /* 0xffffe00c04037981 */ /* 0x002ea8000c1e1900 */
        /* <DEDUP_REMOVED lines=16> */
[----:B------:R-:W-:-:S03]  /*0530*/  IADD3 R0, PT, PT, R0, 0x10, RZ ;  /* 0x0000001000007810 */ /* 0x000fc60007ffe0ff */
[----:B------:R-:W-:Y:S01]  /*0540*/  UISETP.NE.AND UP0, UPT, UR8, URZ, UPT ;  /* 0x000000ff0800728c */ /* 0x000fe2000bf05270 */
[----:B--2---:R-:W-:-:S04]  /*0550*/  FMNMX3 R3, R8, R3, R6, !PT ;  /* 0x0000000308037276 */ /* 0x004fc80007800006 */
[----:B---3--:R-:W-:-:S04]  /*0560*/  FMNMX3 R3, R3, R10, R7, !PT ;  /* 0x0000000a03037276 */ /* 0x008fc80007800007 */
[----:B----4-:R-:W-:-:S04]  /*0570*/  FMNMX3 R3, R3, R12, R9, !PT ;  /* 0x0000000c03037276 */ /* 0x010fc80007800009 */
[----:B-----5:R-:W-:-:S04]  /*0580*/  FMNMX3 R3, R3, R14, R11, !PT ;  /* 0x0000000e03037276 */ /* 0x020fc8000780000b */
[----:B------:R-:W-:-:S04]  /*0590*/  FMNMX3 R3, R3, R16, R13, !PT ;  /* 0x0000001003037276 */ /* 0x000fc8000780000d */
[----:B------:R-:W-:-:S04]  /*05a0*/  FMNMX3 R3, R3, R18, R15, !PT ;  /* 0x0000001203037276 */ /* 0x000fc8000780000f */
[----:B------:R-:W-:-:S04]  /*05b0*/  FMNMX3 R3, R3, R20, R17, !PT ;  /* 0x0000001403037276 */ /* 0x000fc80007800011 */
[----:B------:R-:W-:Y:S01]  /*05c0*/  FMNMX3 R8, R3, R22, R19, !PT ;  /* 0x0000001603087276 */ /* 0x000fe20007800013 */
[----:B------:R-:W-:Y:S06]  /*05d0*/  BRA.U UP0, `(.L_x_9) ;  /* 0xfffffffd007c7547 */ /* 0x000fec000b83ffff */
.L_x_8:
[----:B------:R-:W-:-:S09]  /*05e0*/  UISETP.NE.AND UP0, UPT, UR10, URZ, UPT ;  /* 0x000000ff0a00728c */ /* 0x000fd2000bf05270 */
[----:B------:R-:W-:Y:S05]  /*05f0*/  BRA.U !UP0, `(.L_x_10) ;  /* 0x0000000108bc7547 */ /* 0x000fea000b800000 */
[----:B------:R-:W0:Y:S01]  /*0600*/  LDCU UR5, c[0x0][0x398] ;  /* 0x00007300ff0577ac */ /* 0x000e220008000800 */
[----:B------:R-:W-:Y:S02]  /*0610*/  UISETP.GE.U32.AND UP0, UPT, UR10, 0x8, UPT ;  /* 0x000000080a00788c */ /* 0x000fe4000bf06070 */
[----:B0-----:R-:W-:-:S04]  /*0620*/  ULOP3.LUT UR6, UR5, 0x7, URZ, 0xc0, !UPT ;  /* 0x0000000705067892 */ /* 0x001fc8000f8ec0ff */
[----:B------:R-:W-:-:S03]  /*0630*/  UISETP.NE.AND UP1, UPT, UR6, URZ, UPT ;  /* 0x000000ff0600728c */ /* 0x000fc6000bf25270 */
[----:B------:R-:W-:Y:S08]  /*0640*/  BRA.U !UP0, `(.L_x_11) ;  /* 0x0000000108407547 */ /* 0x000ff0000b800000 */
[----:B------:R-:W0:Y:S01]  /*0650*/  LDC.64 R4, c[0x0][0x380] ;  /* 0x0000e000ff047b82 */ /* 0x000e220000000a00 */
[----:B------:R-:W-:-:S05]  /*0660*/  IADD3 R3, PT, PT, R2, UR4, RZ ;  /* 0x0000000402037c10 */ /* 0x000fca000fffe0ff */
[----:B0-----:R-:W-:-:S05]  /*0670*/  IMAD.WIDE R4, R3, 0x4, R4 ;  /* 0x0000000403047825 */ /* 0x001fca00078e0204 */
[----:B-1----:R-:W2:Y:S04]  /*0680*/  LDG.E R3, desc[UR12][R4.64] ;  /* 0x0000000c04037981 */ /* 0x002ea8000c1e1900 */
[----:B------:R-:W2:Y:S04]  /*0690*/  LDG.E R0, desc[UR12][R4.64+0x4] ;  /* 0x0000040c04007981 */ /* 0x000ea8000c1e1900 */
[----:B------:R-:W3:Y:S04]  /*06a0*/  LDG.E R7, desc[UR12][R4.64+0x8] ;  /* 0x0000080c04077981 */ /* 0x000ee8000c1e1900 */
[----:B------:R-:W3:Y:S04]  /*06b0*/  LDG.E R6, desc[UR12][R4.64+0xc] ;  /* 0x00000c0c04067981 */ /* 0x000ee8000c1e1900 */
[----:B------:R-:W4:Y:S04]  /*06c0*/  LDG.E R9, desc[UR12][R4.64+0x10] ;  /* 0x0000100c04097981 */ /* 0x000f28000c1e1900 */
[----:B------:R-:W4:Y:S04]  /*06d0*/  LDG.E R10, desc[UR12][R4.64+0x14] ;  /* 0x0000140c040a7981 */ /* 0x000f28000c1e1900 */
[----:B------:R-:W5:Y:S04]  /*06e0*/  LDG.E R11, desc[UR12][R4.64+0x18] ;  /* 0x0000180c040b7981 */ /* 0x000f68000c1e1900 */
[----:B------:R-:W5:Y:S01]  /*06f0*/  LDG.E R12, desc[UR12][R4.64+0x1c] ;  /* 0x00001c0c040c7981 */ /* 0x000f62000c1e1900 */
[----:B------:R-:W-:Y:S01]  /*0700*/  UIADD3 UR4, UPT, UPT, UR4, 0x8, URZ ;  /* 0x0000000804047890 */ /* 0x000fe2000fffe0ff */
[----:B--2---:R-:W-:-:S04]  /*0710*/  FMNMX3 R0, R8, R3, R0, !PT ;  /* 0x0000000308007276 */ /* 0x004fc80007800000 */
[----:B---3--:R-:W-:-:S04]  /*0720*/  FMNMX3 R0, R0, R7, R6, !PT ;  /* 0x0000000700007276 */ /* 0x008fc80007800006 */
[----:B----4-:R-:W-:-:S04]  /*0730*/  FMNMX3 R0, R0, R9, R10, !PT ;  /* 0x0000000900007276 */ /* 0x010fc8000780000a */
[----:B-----5:R-:W-:-:S07]  /*0740*/  FMNMX3 R8, R0, R11, R12, !PT ;  /* 0x0000000b00087276 */ /* 0x020fce000780000c */
.L_x_11:
[----:B------:R-:W-:Y:S05]  /*0750*/  BRA.U !UP1, `(.L_x_10) ;  /* 0x0000000109647547 */ /* 0x000fea000b800000 */
[----:B------:R-:W-:Y:S02]  /*0760*/  UISETP.GE.U32.AND UP0, UPT, UR6, 0x4, UPT ;  /* 0x000000040600788c */ /* 0x000fe4000bf06070 */
[----:B------:R-:W-:-:S04]  /*0770*/  ULOP3.LUT UR5, UR5, 0x3, URZ, 0xc0, !UPT ;  /* 0x0000000305057892 */ /* 0x000fc8000f8ec0ff */
        /* <DEDUP_REMOVED lines=8> */
[----:B------:R-:W3:Y:S01]  /*0800*/  LDG.E R6, desc[UR12][R4.64+0xc] ;  /* 0x00000c0c04067981 */ /* 0x000ee2000c1e1900 */
[----:B------:R-:W-:Y:S01]  /*0810*/  UIADD3 UR4, UPT, UPT, UR4, 0x4, URZ ;  /* 0x0000000404047890 */ /* 0x000fe2000fffe0ff */
[----:B--2---:R-:W-:-:S04]  /*0820*/  FMNMX3 R0, R8, R3, R0, !PT ;  /* 0x0000000308007276 */ /* 0x004fc80007800000 */
[----:B---3--:R-:W-:-:S07]  /*0830*/  FMNMX3 R8, R0, R7, R6, !PT ;  /* 0x0000000700087276 */ /* 0x008fce0007800006 */
.L_x_12:
[----:B------:R-:W-:Y:S05]  /*0840*/  BRA.U !UP1, `(.L_x_10) ;  /* 0x0000000109287547 */ /* 0x000fea000b800000 */
[----:B------:R-:W0:Y:S01]  /*0850*/  LDC.64 R6, c[0x0][0x380] ;  /* 0x0000e000ff067b82 */ /* 0x000e220000000a00 */
[----:B------:R-:W-:Y:S01]  /*0860*/  IADD3 R3, PT, PT, R2, UR4, RZ ;  /* 0x0000000402037c10 */ /* 0x000fe2000fffe0ff */
[----:B------:R-:W-:-:S12]  /*0870*/  UIADD3 UR5, UPT, UPT, -UR5, URZ, URZ ;  /* 0x000000ff05057290 */ /* 0x000fd8000fffe1ff */
.L_x_13:
[----:B0-----:R-:W-:-:S06]  /*0880*/  IMAD.WIDE R4, R3, 0x4, R6 ;  /* 0x0000000403047825 */ /* 0x001fcc00078e0206 */
[----:B-1----:R-:W2:Y:S01]  /*0890*/  LDG.E R5, desc[UR12][R4.64] ;  /* 0x0000000c04057981 */ /* 0x002ea2000c1e1900 */
[----:B------:R-:W-:Y:S01]  /*08a0*/  UIADD3 UR5, UPT, UPT, UR5, 0x1, URZ ;  /* 0x0000000105057890 */ /* 0x000fe2000fffe0ff */
[----:B------:R-:W-:-:S03]  /*08b0*/  IADD3 R3, PT, PT, R3, 0x1, RZ ;  /* 0x0000000103037810 */ /* 0x000fc60007ffe0ff */
[----:B------:R-:W-:Y:S01]  /*08c0*/  UISETP.NE.AND UP0, UPT, UR5, URZ, UPT ;  /* 0x000000ff0500728c */ /* 0x000fe2000bf05270 */
[----:B--2---:R-:W-:-:S08]  /*08d0*/  FMNMX R8, R5, R8, !PT ;  /* 0x0000000805087209 */ /* 0x004fd00007800000 */
[----:B------:R-:W-:Y:S05]  /*08e0*/  BRA.U UP0, `(.L_x_13) ;  /* 0xfffffffd00e47547 */ /* 0x000fea000b83ffff */
.L_x_10:
[----:B------:R-:W0:Y:S01]  /*08f0*/  LDCU UR5, c[0x0][0x398] ;  /* 0x00007300ff0577ac */ /* 0x000e220008000800 */
[----:B------:R-:W-:Y:S01]  /*0900*/  HFMA2 R3, -RZ, RZ, 0, 0 ;  /* 0x00000000ff037431 */ /* 0x000fe200000001ff */
[----:B------:R-:W-:Y:S01]  /*0910*/  UMOV UR4, URZ ;  /* 0x000000ff00047c82 */ /* 0x000fe20008000000 */
[----:B0-----:R-:W-:Y:S02]  /*0920*/  UISETP.GE.U32.AND UP1, UPT, UR5, 0x8, UPT ;  /* 0x000000080500788c */ /* 0x001fe4000bf26070 */
[----:B------:R-:W-:-:S04]  /*0930*/  ULOP3.LUT UR14, UR5, 0x7, URZ, 0xc0, !UPT ;  /* 0x00000007050e7892 */ /* 0x000fc8000f8ec0ff */
[----:B------:R-:W-:-:S03]  /*0940*/  UISETP.NE.AND UP0, UPT, UR14, URZ, UPT ;  /* 0x000000ff0e00728c */ /* 0x000fc6000bf05270 */
[----:B------:R-:W-:Y:S08]  /*0950*/  BRA.U !UP1, `(.L_x_14) ;  /* 0x0000000509807547 */ /* 0x000ff0000b800000 */
[----:B------:R-:W0:Y:S01]  /*0960*/  LDCU.64 UR6, c[0x0][0x380] ;  /* 0x00007000ff0677ac */ /* 0x000e220008000a00 */
[----:B------:R-:W-:Y:S02]  /*0970*/  MOV R3, RZ ;  /* 0x000000ff00037202 */ /* 0x000fe40000000f00 */
[----:B------:R-:W-:Y:S01]  /*0980*/  MOV R0, R2 ;  /* 0x0000000200007202 */ /* 0x000fe20000000f00 */
[----:B------:R-:W-:-:S04]  /*0990*/  ULOP3.LUT UR4, UR5, 0x7ffffff8, URZ, 0xc0, !UPT ;  /* 0x7ffffff805047892 */ /* 0x000fc8000f8ec0ff */
[----:B------:R-:W-:Y:S02]  /*09a0*/  UIADD3 UR8, UPT, UPT, -UR4, URZ, URZ ;  /* 0x000000ff04087290 */ /* 0x000fe4000fffe1ff */
[----:B0-----:R-:W-:-:S04]  /*09b0*/  UIADD3 UR5, UP1, UPT, UR6, 0x10, URZ ;  /* 0x0000001006057890 */ /* 0x001fc8000ff3e0ff */
[----:B------:R-:W-:-:S12]  /*09c0*/  UIADD3.X UR6, UPT, UPT, URZ, UR7, URZ, UP1, !UPT ;  /* 0x00000007ff067290 */ /* 0x000fd80008ffe4ff */
.L_x_15:
[----:B------:R-:W-:Y:S02]  /*09d0*/  MOV R18, UR5 ;  /* 0x0000000500127c02 */ /* 0x000fe40008000f00 */
[----:B------:R-:W-:-:S03]  /*09e0*/  MOV R19, UR6 ;  /* 0x0000000600137c02 */ /* 0x000fc60008000f00 */
[----:B------:R-:W-:-:S05]  /*09f0*/  IMAD.WIDE R18, R0, 0x4, R18 ;  /* 0x0000000400127825 */ /* 0x000fca00078e0212 */
[----:B-1----:R-:W2:Y:S04]  /*0a00*/  LDG.E R5, desc[UR12][R18.64+-0x10] ;  /* 0xfffff00c12057981 */ /* 0x002ea8000c1e1900 */
[----:B------:R-:W3:Y:S04]  /*0a10*/  LDG.E R21, desc[UR12][R18.64+-0xc] ;  /* 0xfffff40c12157981 */ /* 0x000ee8000c1e1900 */
[----:B------:R-:W4:Y:S04]  /*0a20*/  LDG.E R23, desc[UR12][R18.64+-0x8] ;  /* 0xfffff80c12177981 */ /* 0x000f28000c1e1900 */
[----:B------:R-:W5:Y:S04]  /*0a30*/  LDG.E R25, desc[UR12][R18.64+-0x4] ;  /* 0xfffffc0c12197981 */ /* 0x000f68000c1e1900 */
[----:B------:R-:W5:Y:S04]  /*0a40*/  LDG.E R17, desc[UR12][R18.64] ;  /* 0x0000000c12117981 */ /* 0x000f68000c1e1900 */
[----:B------:R-:W5:Y:S04]  /*0a50*/  LDG.E R15, desc[UR12][R18.64+0x4] ;  /* 0x0000040c120f7981 */ /* 0x000f68000c1e1900 */
[----:B------:R-:W5:Y:S04]  /*0a60*/  LDG.E R13, desc[UR12][R18.64+0x8] ;  /* 0x0000080c120d7981 */ /* 0x000f68000c1e1900 */
[----:B------:R5:W5:Y:S01]  /*0a70*/  LDG.E R11, desc[UR12][R18.64+0xc] ;  /* 0x00000c0c120b7981 */ /* 0x000b62000c1e1900 */
[----:B------:R-:W-:Y:S01]  /*0a80*/  HFMA2 R9, -RZ, RZ, 3.7421875, 0 ;  /* 0x437c0000ff097431 */ /* 0x000fe200000001ff */
[----:B------:R-:W-:Y:S01]  /*0a90*/  MOV R7, 0x3bbb989d ;  /* 0x3bbb989d00077802 */ /* 0x000fe20000000f00 */
[----:B------:R-:W-:Y:S01]  /*0aa0*/  UIADD3 UR8, UPT, UPT, UR8, 0x8, URZ ;  /* 0x0000000808087890 */ /* 0x000fe2000fffe0ff */
[----:B------:R-:W-:-:S03]  /*0ab0*/  IADD3 R0, PT, PT, R0, 0x8, RZ ;  /* 0x0000000800007810 */ /* 0x000fc60007ffe0ff */
[----:B------:R-:W-:Y:S01]  /*0ac0*/  UISETP.NE.AND UP1, UPT, UR8, URZ, UPT ;  /* 0x000000ff0800728c */ /* 0x000fe2000bf25270 */
[--C-:B--2---:R-:W-:Y:S01]  /*0ad0*/  FADD R6, R5, -R8.reuse ;  /* 0x8000000805067221 */ /* 0x104fe20000000000 */
[----:B---3--:R-:W-:-:S03]  /*0ae0*/  FADD R12, R21, -R8 ;  /* 0x80000008150c7221 */ /* 0x008fc60000000000 */
[-C--:B------:R-:W-:Y:S01]  /*0af0*/  FFMA.SAT R10, R6, R7.reuse, 0.5 ;  /* 0x3f000000060a7423 */ /* 0x080fe20000002007 */
[----:B------:R-:W-:-:S03]  /*0b00*/  FFMA.SAT R4, R12, R7, 0.5 ;  /* 0x3f0000000c047423 */ /* 0x000fc60000002007 */
[-C--:B------:R-:W-:Y:S01]  /*0b10*/  FFMA.RM R10, R10, R9.reuse, 12582913 ;  /* 0x4b4000010a0a7423 */ /* 0x080fe20000004009 */
[--C-:B----4-:R-:W-:Y:S01]  /*0b20*/  FADD R16, R23, -R8.reuse ;  /* 0x8000000817107221 */ /* 0x110fe20000000000 */
[----:B------:R-:W-:Y:S02]  /*0b30*/  FFMA.RM R4, R4, R9, 12582913 ;  /* 0x4b40000104047423 */ /* 0x000fe40000004009 */
[----:B------:R-:W-:Y:S01]  /*0b40*/  FADD R5, R10, -12583039 ;  /* 0xcb40007f0a057421 */ /* 0x000fe20000000000 */
[--C-:B-----5:R-:W-:Y:S01]  /*0b50*/  FADD R18, R25, -R8.reuse ;  /* 0x8000000819127221 */ /* 0x120fe20000000000 */
[-C--:B------:R-:W-:Y:S01]  /*0b60*/  FFMA.SAT R14, R16, R7.reuse, 0.5 ;  /* 0x3f000000100e7423 */ /* 0x080fe20000002007 */
[----:B------:R-:W-:Y:S01]  /*0b70*/  FADD R19, R4, -12583039 ;  /* 0xcb40007f04137421 */ /* 0x000fe20000000000 */
[----:B------:R-:W-:Y:S01]  /*0b80*/  FFMA R5, R6, 1.4426950216293334961, -R5 ;  /* 0x3fb8aa3b06057823 */ /* 0x000fe20000000805 */
[--C-:B------:R-:W-:Y:S01]  /*0b90*/  FADD R20, R17, -R8.reuse ;  /* 0x8000000811147221 */ /* 0x100fe20000000000 */
[----:B------:R-:W-:Y:S01]  /*0ba0*/  FFMA.SAT R22, R18, R7, 0.5 ;  /* 0x3f00000012167423 */ /* 0x000fe20000002007 */
[----:B------:R-:W-:Y:S01]  /*0bb0*/  FFMA R19, R12, 1.4426950216293334961, -R19 ;  /* 0x3fb8aa3b0c137823 */ /* 0x000fe20000000813 */
[----:B------:R-:W-:Y:S01]  /*0bc0*/  FFMA R6, R6, 1.925963033500011079e-08, R5 ;  /* 0x32a5706006067823 */ /* 0x000fe20000000005 */
[----:B------:R-:W-:Y:S01]  /*0bd0*/  FFMA.RM R5, R14, R9, 12582913 ;  /* 0x4b4000010e057423 */ /* 0x000fe20000004009 */
[----:B------:R-:W-:Y:S01]  /*0be0*/  FFMA.SAT R24, R20, R7, 0.5 ;  /* 0x3f00000014187423 */ /* 0x000fe20000002007 */
[----:B------:R-:W-:Y:S01]  /*0bf0*/  FFMA R14, R12, 1.925963033500011079e-08, R19 ;  /* 0x32a570600c0e7823 */ /* 0x000fe20000000013 */
[-C--:B------:R-:W-:Y:S01]  /*0c00*/  FFMA.RM R12, R22, R9.reuse, 12582913 ;  /* 0x4b400001160c7423 */ /* 0x080fe20000004009 */
[--C-:B------:R-:W-:Y:S01]  /*0c10*/  FADD R22, R15, -R8.reuse ;  /* 0x800000080f167221 */ /* 0x100fe20000000000 */
[----:B------:R-:W-:Y:S01]  /*0c20*/  FFMA.RM R15, R24, R9, 12582913 ;  /* 0x4b400001180f7423 */ /* 0x000fe20000004009 */
[----:B------:R-:W-:Y:S01]  /*0c30*/  FADD R21, R5, -12583039 ;  /* 0xcb40007f05157421 */ /* 0x000fe20000000000 */
[----:B------:R-:W-:Y:S01]  /*0c40*/  FADD R17, R12, -12583039 ;  /* 0xcb40007f0c117421 */ /* 0x000fe20000000000 */
[----:B------:R-:W-:Y:S01]  /*0c50*/  FFMA.SAT R26, R22, R7, 0.5 ;  /* 0x3f000000161a7423 */ /* 0x000fe20000002007 */
[----:B------:R-:W-:Y:S01]  /*0c60*/  FADD R19, R15, -12583039 ;  /* 0xcb40007f0f137421 */ /* 0x000fe20000000000 */
[--C-:B------:R-:W-:Y:S01]  /*0c70*/  FADD R24, R13, -R8.reuse ;  /* 0x800000080d187221 */ /* 0x100fe20000000000 */
[----:B------:R-:W-:Y:S01]  /*0c80*/  FFMA R17, R18, 1.4426950216293334961, -R17 ;  /* 0x3fb8aa3b12117823 */ /* 0x000fe20000000811 */
[----:B------:R-:W-:Y:S01]  /*0c90*/  FFMA R21, R16, 1.4426950216293334961, -R21 ;  /* 0x3fb8aa3b10157823 */ /* 0x000fe20000000815 */
[----:B------:R-:W-:Y:S01]  /*0ca0*/  FFMA R19, R20, 1.4426950216293334961, -R19 ;  /* 0x3fb8aa3b14137823 */ /* 0x000fe20000000813 */
[----:B------:R-:W0:Y:S01]  /*0cb0*/  MUFU.EX2 R6, R6 ;  /* 0x0000000600067308 */ /* 0x000e220000000800 */
[----:B------:R-:W-:Y:S01]  /*0cc0*/  FFMA R17, R18, 1.925963033500011079e-08, R17 ;  /* 0x32a5706012117823 */ /* 0x000fe20000000011 */
[----:B------:R-:W-:Y:S01]  /*0cd0*/  FFMA.RM R13, R26, R9, 12582913 ;  /* 0x4b4000011a0d7423 */ /* 0x000fe20000004009 */
[----:B------:R-:W-:Y:S01]  /*0ce0*/  FFMA.SAT R26, R24, R7, 0.5 ;  /* 0x3f000000181a7423 */ /* 0x000fe20000002007 */
[----:B------:R-:W-:Y:S01]  /*0cf0*/  FFMA R18, R20, 1.925963033500011079e-08, R19 ;  /* 0x32a5706014127823 */ /* 0x000fe20000000013 */
[----:B------:R-:W-:Y:S01]  /*0d00*/  FFMA R16, R16, 1.925963033500011079e-08, R21 ;  /* 0x32a5706010107823 */ /* 0x000fe20000000015 */
[----:B------:R-:W-:Y:S01]  /*0d10*/  FADD R20, R11, -R8 ;  /* 0x800000080b147221 */ /* 0x000fe20000000000 */
[----:B------:R-:W-:Y:S01]  /*0d20*/  FADD R21, R13, -12583039 ;  /* 0xcb40007f0d157421 */ /* 0x000fe20000000000 */
[----:B------:R-:W1:Y:S01]  /*0d30*/  MUFU.EX2 R14, R14 ;  /* 0x0000000e000e7308 */ /* 0x000e620000000800 */
[----:B------:R-:W-:Y:S01]  /*0d40*/  FFMA.RM R11, R26, R9, 12582913 ;  /* 0x4b4000011a0b7423 */ /* 0x000fe20000004009 */
[----:B------:R-:W-:Y:S01]  /*0d50*/  FFMA.SAT R26, R20, R7, 0.5 ;  /* 0x3f000000141a7423 */ /* 0x000fe20000002007 */
[----:B------:R-:W-:Y:S01]  /*0d60*/  FFMA R21, R22, 1.4426950216293334961, -R21 ;  /* 0x3fb8aa3b16157823 */ /* 0x000fe20000000815 */
[----:B------:R-:W-:Y:S01]  /*0d70*/  SHF.L.U32 R10, R10, 0x17, RZ ;  /* 0x000000170a0a7819 */ /* 0x000fe200000006ff */
[----:B------:R-:W-:Y:S01]  /*0d80*/  FADD R19, R11, -12583039 ;  /* 0xcb40007f0b137421 */ /* 0x000fe20000000000 */
[----:B------:R-:W-:Y:S01]  /*0d90*/  FFMA.RM R9, R26, R9, 12582913 ;  /* 0x4b4000011a097423 */ /* 0x000fe20000004009 */
[----:B------:R-:W-:Y:S01]  /*0da0*/  FFMA R7, R22, 1.925963033500011079e-08, R21 ;  /* 0x32a5706016077823 */ /* 0x000fe20000000015 */
[----:B------:R-:W2:Y:S01]  /*0db0*/  MUFU.EX2 R16, R16 ;  /* 0x0000001000107308 */ /* 0x000ea20000000800 */
[----:B------:R-:W-:Y:S01]  /*0dc0*/  FFMA R19, R24, 1.4426950216293334961, -R19 ;  /* 0x3fb8aa3b18137823 */ /* 0x000fe20000000813 */
[----:B------:R-:W-:Y:S01]  /*0dd0*/  FADD R21, R9, -12583039 ;  /* 0xcb40007f09157421 */ /* 0x000fe20000000000 */
[----:B------:R-:W-:Y:S01]  /*0de0*/  SHF.L.U32 R4, R4, 0x17, RZ ;  /* 0x0000001704047819 */ /* 0x000fe200000006ff */
[----:B0-----:R-:W-:Y:S01]  /*0df0*/  FFMA R3, R10, R6, R3 ;  /* 0x000000060a037223 */ /* 0x001fe20000000003 */
[----:B------:R-:W-:Y:S01]  /*0e00*/  FFMA R19, R24, 1.925963033500011079e-08, R19 ;  /* 0x32a5706018137823 */ /* 0x000fe20000000013 */
[----:B------:R-:W-:Y:S01]  /*0e10*/  FFMA R21, R20, 1.4426950216293334961, -R21 ;  /* 0x3fb8aa3b14157823 */ /* 0x000fe20000000815 */
[----:B------:R-:W-:Y:S01]  /*0e20*/  SHF.L.U32 R6, R5, 0x17, RZ ;  /* 0x0000001705067819 */ /* 0x000fe200000006ff */
[----:B------:R-:W0:Y:S01]  /*0e30*/  MUFU.EX2 R17, R17 ;  /* 0x0000001100117308 */ /* 0x000e220000000800 */
[----:B-1----:R-:W-:Y:S01]  /*0e40*/  FFMA R3, R4, R14, R3 ;  /* 0x0000000e04037223 */ /* 0x002fe20000000003 */
[----:B------:R-:W-:Y:S01]  /*0e50*/  FFMA R21, R20, 1.925963033500011079e-08, R21 ;  /* 0x32a5706014157823 */ /* 0x000fe20000000015 */
[----:B------:R-:W-:-:S02]  /*0e60*/  SHF.L.U32 R5, R12, 0x17, RZ ;  /* 0x000000170c057819 */ /* 0x000fc400000006ff */
[----:B------:R-:W-:Y:S02]  /*0e70*/  SHF.L.U32 R4, R15, 0x17, RZ ;  /* 0x000000170f047819 */ /* 0x000fe400000006ff */
[----:B------:R-:W-:Y:S01]  /*0e80*/  SHF.L.U32 R13, R13, 0x17, RZ ;  /* 0x000000170d0d7819 */ /* 0x000fe200000006ff */
[----:B------:R-:W1:Y:S01]  /*0e90*/  MUFU.EX2 R18, R18 ;  /* 0x0000001200127308 */ /* 0x000e620000000800 */
[----:B--2---:R-:W-:Y:S01]  /*0ea0*/  FFMA R6, R6, R16, R3 ;  /* 0x0000001006067223 */ /* 0x004fe20000000003 */
[----:B------:R-:W-:Y:S02]  /*0eb0*/  SHF.L.U32 R11, R11, 0x17, RZ ;  /* 0x000000170b0b7819 */ /* 0x000fe400000006ff */
[----:B------:R-:W-:-:S04]  /*0ec0*/  SHF.L.U32 R3, R9, 0x17, RZ ;  /* 0x0000001709037819 */ /* 0x000fc800000006ff */
[----:B------:R-:W2:Y:S01]  /*0ed0*/  MUFU.EX2 R7, R7 ;  /* 0x0000000700077308 */ /* 0x000ea20000000800 */
[----:B0-----:R-:W-:-:S07]  /*0ee0*/  FFMA R5, R5, R17, R6 ;  /* 0x0000001105057223 */ /* 0x001fce0000000006 */
[----:B------:R-:W0:Y:S01]  /*0ef0*/  MUFU.EX2 R19, R19 ;  /* 0x0000001300137308 */ /* 0x000e220000000800 */
[----:B-1----:R-:W-:-:S07]  /*0f00*/  FFMA R4, R4, R18, R5 ;  /* 0x0000001204047223 */ /* 0x002fce0000000005 */
[----:B------:R-:W1:Y:S01]  /*0f10*/  MUFU.EX2 R21, R21 ;  /* 0x0000001500157308 */ /* 0x000e620000000800 */
[----:B--2---:R-:W-:-:S04]  /*0f20*/  FFMA R4, R13, R7, R4 ;  /* 0x000000070d047223 */ /* 0x004fc80000000004 */
[----:B0-----:R-:W-:-:S04]  /*0f30*/  FFMA R4, R11, R19, R4 ;  /* 0x000000130b047223 */ /* 0x001fc80000000004 */
[----:B-1----:R-:W-:Y:S01]  /*0f40*/  FFMA R3, R3, R21, R4 ;  /* 0x0000001503037223 */ /* 0x002fe20000000004 */
[----:B------:R-:W-:Y:S06]  /*0f50*/  BRA.U UP1, `(.L_x_15) ;  /* 0xfffffff9019c7547 */ /* 0x000fec000b83ffff */
.L_x_14:
        /* <DEDUP_REMOVED lines=10> */
[----:B------:R-:W3:Y:S04]  /*1000*/  LDG.E R9, desc[UR12][R6.64+0x4] ;  /* 0x0000040c06097981 */ /* 0x000ee8000c1e1900 */
[----:B------:R-:W4:Y:S04]  /*1010*/  LDG.E R11, desc[UR12][R6.64+0x8] ;  /* 0x0000080c060b7981 */ /* 0x000f28000c1e1900 */
[----:B------:R0:W5:Y:S01]  /*1020*/  LDG.E R13, desc[UR12][R6.64+0xc] ;  /* 0x00000c0c060d7981 */ /* 0x000162000c1e1900 */
[----:B------:R-:W-:Y:S01]  /*1030*/  HFMA2 R14, -RZ, RZ, 3.7421875, 0 ;  /* 0x437c0000ff0e7431 */ /* 0x000fe200000001ff */
[----:B------:R-:W-:Y:S01]  /*1040*/  MOV R12, 0x3bbb989d ;  /* 0x3bbb989d000c7802 */ /* 0x000fe20000000f00 */
[----:B------:R-:W-:Y:S01]  /*1050*/  UIADD3 UR4, UPT, UPT, UR4, 0x4, URZ ;  /* 0x0000000404047890 */ /* 0x000fe2000fffe0ff */
[----:B--2---:R-:W-:-:S04]  /*1060*/  FADD R5, R5, -R8 ;  /* 0x8000000805057221 */ /* 0x004fc80000000000 */
[----:B------:R-:W-:Y:S01]  /*1070*/  FFMA.SAT R0, R5, R12, 0.5 ;  /* 0x3f00000005007423 */ /* 0x000fe2000000200c */
[----:B---3--:R-:W-:-:S03]  /*1080*/  FADD R9, R9, -R8 ;  /* 0x8000000809097221 */ /* 0x008fc60000000000 */
[----:B------:R-:W-:Y:S01]  /*1090*/  FFMA.RM R0, R0, R14, 12582913 ;  /* 0x4b40000100007423 */ /* 0x000fe2000000400e */
[----:B------:R-:W-:Y:S01]  /*10a0*/  FFMA.SAT R4, R9, R12, 0.5 ;  /* 0x3f00000009047423 */ /* 0x000fe2000000200c */
[--C-:B----4-:R-:W-:Y:S02]  /*10b0*/  FADD R11, R11, -R8.reuse ;  /* 0x800000080b0b7221 */ /* 0x110fe40000000000 */
[----:B------:R-:W-:Y:S01]  /*10c0*/  FADD R10, R0, -12583039 ;  /* 0xcb40007f000a7421 */ /* 0x000fe20000000000 */
[----:B------:R-:W-:Y:S01]  /*10d0*/  FFMA.RM R4, R4, R14, 12582913 ;  /* 0x4b40000104047423 */ /* 0x000fe2000000400e */
[----:B0-----:R-:W-:Y:S01]  /*10e0*/  FFMA.SAT R7, R11, R12, 0.5 ;  /* 0x3f0000000b077423 */ /* 0x001fe2000000200c */
[----:B-----5:R-:W-:Y:S01]  /*10f0*/  FADD R13, R13, -R8 ;  /* 0x800000080d0d7221 */ /* 0x020fe20000000000 */
[----:B------:R-:W-:Y:S01]  /*1100*/  FFMA R10, R5, 1.4426950216293334961, -R10 ;  /* 0x3fb8aa3b050a7823 */ /* 0x000fe2000000080a */
[----:B------:R-:W-:Y:S01]  /*1110*/  FADD R6, R4, -12583039 ;  /* 0xcb40007f04067421 */ /* 0x000fe20000000000 */
[----:B------:R-:W-:-:S02]  /*1120*/  SHF.L.U32 R0, R0, 0x17, RZ ;  /* 0x0000001700007819 */ /* 0x000fc400000006ff */
[----:B------:R-:W-:Y:S01]  /*1130*/  FFMA R10, R5, 1.925963033500011079e-08, R10 ;  /* 0x32a57060050a7823 */ /* 0x000fe2000000000a */
[----:B------:R-:W-:Y:S01]  /*1140*/  FFMA.RM R5, R7, R14, 12582913 ;  /* 0x4b40000107057423 */ /* 0x000fe2000000400e */
[----:B------:R-:W-:Y:S01]  /*1150*/  FFMA R6, R9, 1.4426950216293334961, -R6 ;  /* 0x3fb8aa3b09067823 */ /* 0x000fe20000000806 */
[----:B------:R-:W-:Y:S02]  /*1160*/  FFMA.SAT R7, R13, R12, 0.5 ;  /* 0x3f0000000d077423 */ /* 0x000fe4000000200c */
[----:B------:R-:W-:Y:S01]  /*1170*/  FADD R12, R5, -12583039 ;  /* 0xcb40007f050c7421 */ /* 0x000fe20000000000 */
[----:B------:R-:W-:Y:S01]  /*1180*/  FFMA R6, R9, 1.925963033500011079e-08, R6 ;  /* 0x32a5706009067823 */ /* 0x000fe20000000006 */
[----:B------:R-:W-:Y:S01]  /*1190*/  FFMA.RM R9, R7, R14, 12582913 ;  /* 0x4b40000107097423 */ /* 0x000fe2000000400e */
[----:B------:R-:W0:Y:S01]  /*11a0*/  MUFU.EX2 R10, R10 ;  /* 0x0000000a000a7308 */ /* 0x000e220000000800 */
[----:B------:R-:W-:Y:S01]  /*11b0*/  FFMA R12, R11, 1.4426950216293334961, -R12 ;  /* 0x3fb8aa3b0b0c7823 */ /* 0x000fe2000000080c */
[----:B------:R-:W-:Y:S01]  /*11c0*/  SHF.L.U32 R7, R4, 0x17, RZ ;  /* 0x0000001704077819 */ /* 0x000fe200000006ff */
[----:B------:R-:W-:Y:S01]  /*11d0*/  FADD R14, R9, -12583039 ;  /* 0xcb40007f090e7421 */ /* 0x000fe20000000000 */
[----:B------:R-:W-:Y:S01]  /*11e0*/  SHF.L.U32 R5, R5, 0x17, RZ ;  /* 0x0000001705057819 */ /* 0x000fe200000006ff */
[----:B------:R-:W-:-:S02]  /*11f0*/  FFMA R12, R11, 1.925963033500011079e-08, R12 ;  /* 0x32a570600b0c7823 */ /* 0x000fc4000000000c */
[C---:B------:R-:W-:Y:S01]  /*1200*/  FFMA R14, R13.reuse, 1.4426950216293334961, -R14 ;  /* 0x3fb8aa3b0d0e7823 */ /* 0x040fe2000000080e */
[----:B------:R-:W1:Y:S03]  /*1210*/  MUFU.EX2 R6, R6 ;  /* 0x0000000600067308 */ /* 0x000e660000000800 */
[----:B------:R-:W-:-:S05]  /*1220*/  FFMA R14, R13, 1.925963033500011079e-08, R14 ;  /* 0x32a570600d0e7823 */ /* 0x000fca000000000e */
[----:B------:R-:W2:Y:S01]  /*1230*/  MUFU.EX2 R12, R12 ;  /* 0x0000000c000c7308 */ /* 0x000ea20000000800 */
[----:B0-----:R-:W-:Y:S01]  /*1240*/  FFMA R0, R0, R10, R3 ;  /* 0x0000000a00007223 */ /* 0x001fe20000000003 */
[----:B------:R-:W-:-:S06]  /*1250*/  SHF.L.U32 R3, R9, 0x17, RZ ;  /* 0x0000001709037819 */ /* 0x000fcc00000006ff */
[----:B------:R-:W0:Y:S01]  /*1260*/  MUFU.EX2 R14, R14 ;  /* 0x0000000e000e7308 */ /* 0x000e220000000800 */
[----:B-1----:R-:W-:-:S04]  /*1270*/  FFMA R0, R7, R6, R0 ;  /* 0x0000000607007223 */ /* 0x002fc80000000000 */
[----:B--2---:R-:W-:-:S04]  /*1280*/  FFMA R0, R5, R12, R0 ;  /* 0x0000000c05007223 */ /* 0x004fc80000000000 */
[----:B0-----:R-:W-:-:S07]  /*1290*/  FFMA R3, R3, R14, R0 ;  /* 0x0000000e03037223 */ /* 0x001fce0000000000 */
.L_x_17:
[----:B------:R-:W-:Y:S05]  /*12a0*/  BRA.U !UP1, `(.L_x_16) ;  /* 0x0000000109b87547 */ /* 0x000fea000b800000 */
[----:B------:R-:W-:Y:S02]  /*12b0*/  UISETP.NE.AND UP0, UPT, UR6, 0x1, UPT ;  /* 0x000000010600788c */ /* 0x000fe4000bf05270 */
[----:B------:R-:W-:-:S04]  /*12c0*/  ULOP3.LUT UR5, UR5, 0x1, URZ, 0xc0, !UPT ;  /* 0x0000000105057892 */ /* 0x000fc8000f8ec0ff */
[----:B------:R-:W-:-:S03]  /*12d0*/  UISETP.NE.U32.AND UP1, UPT, UR5, 0x1, UPT ;  /* 0x000000010500788c */ /* 0x000fc6000bf25070 */
[----:B------:R-:W-:Y:S08]  /*12e0*/  BRA.U !UP0, `(.L_x_18) ;  /* 0x0000000108687547 */ /* 0x000ff0000b800000 */
[----:B------:R-:W0:Y:S01]  /*12f0*/  LDC.64 R4, c[0x0][0x380] ;  /* 0x0000e000ff047b82 */ /* 0x000e220000000a00 */
[----:B------:R-:W-:-:S05]  /*1300*/  IADD3 R7, PT, PT, R2, UR4, RZ ;  /* 0x0000000402077c10 */ /* 0x000fca000fffe0ff */
[----:B0-----:R-:W-:-:S05]  /*1310*/  IMAD.WIDE R4, R7, 0x4, R4 ;  /* 0x0000000407047825 */ /* 0x001fca00078e0204 */
[----:B-1----:R-:W2:Y:S04]  /*1320*/  LDG.E R7, desc[UR12][R4.64] ;  /* 0x0000000c04077981 */ /* 0x002ea8000c1e1900 */
[----:B------:R-:W3:Y:S01]  /*1330*/  LDG.E R11, desc[UR12][R4.64+0x4] ;  /* 0x0000040c040b7981 */ /* 0x000ee2000c1e1900 */
[----:B------:R-:W-:Y:S01]  /*1340*/  HFMA2 R9, -RZ, RZ, 3.7421875, 0 ;  /* 0x437c0000ff097431 */ /* 0x000fe200000001ff */
[----:B------:R-:W-:Y:S01]  /*1350*/  MOV R0, 0x3bbb989d ;  /* 0x3bbb989d00007802 */ /* 0x000fe20000000f00 */
[----:B------:R-:W-:Y:S01]  /*1360*/  UIADD3 UR4, UPT, UPT, UR4, 0x2, URZ ;  /* 0x0000000204047890 */ /* 0x000fe2000fffe0ff */
[----:B--2---:R-:W-:-:S04]  /*1370*/  FADD R7, R7, -R8 ;  /* 0x8000000807077221 */ /* 0x004fc80000000000 */
[----:B------:R-:W-:Y:S01]  /*1380*/  FFMA.SAT R6, R7, R0, 0.5 ;  /* 0x3f00000007067423 */ /* 0x000fe20000002000 */
[----:B---3--:R-:W-:-:S03]  /*1390*/  FADD R11, R11, -R8 ;  /* 0x800000080b0b7221 */ /* 0x008fc60000000000 */
[----:B------:R-:W-:Y:S01]  /*13a0*/  FFMA.RM R6, R6, R9, 12582913 ;  /* 0x4b40000106067423 */ /* 0x000fe20000004009 */
[----:B------:R-:W-:-:S03]  /*13b0*/  FFMA.SAT R10, R11, R0, 0.5 ;  /* 0x3f0000000b0a7423 */ /* 0x000fc60000002000 */
[----:B------:R-:W-:Y:S01]  /*13c0*/  FADD R0, R6, -12583039 ;  /* 0xcb40007f06007421 */ /* 0x000fe20000000000 */
[----:B------:R-:W-:Y:S01]  /*13d0*/  FFMA.RM R10, R10, R9, 12582913 ;  /* 0x4b4000010a0a7423 */ /* 0x000fe20000004009 */
[----:B------:R-:W-:Y:S02]  /*13e0*/  SHF.L.U32 R6, R6, 0x17, RZ ;  /* 0x0000001706067819 */ /* 0x000fe400000006ff */
[C---:B------:R-:W-:Y:S01]  /*13f0*/  FFMA R0, R7.reuse, 1.4426950216293334961, -R0 ;  /* 0x3fb8aa3b07007823 */ /* 0x040fe20000000800 */
[C---:B------:R-:W-:Y:S01]  /*1400*/  FADD R4, R10.reuse, -12583039 ;  /* 0xcb40007f0a047421 */ /* 0x040fe20000000000 */
[----:B------:R-:W-:Y:S02]  /*1410*/  SHF.L.U32 R10, R10, 0x17, RZ ;  /* 0x000000170a0a7819 */ /* 0x000fe400000006ff */
[----:B------:R-:W-:Y:S01]  /*1420*/  FFMA R0, R7, 1.925963033500011079e-08, R0 ;  /* 0x32a5706007007823 */ /* 0x000fe20000000000 */
[----:B------:R-:W-:-:S04]  /*1430*/  FFMA R4, R11, 1.4426950216293334961, -R4 ;  /* 0x3fb8aa3b0b047823 */ /* 0x000fc80000000804 */
[----:B------:R-:W-:Y:S01]  /*1440*/  FFMA R4, R11, 1.925963033500011079e-08, R4 ;  /* 0x32a570600b047823 */ /* 0x000fe20000000004 */
[----:B------:R-:W0:Y:S08]  /*1450*/  MUFU.EX2 R0, R0 ;  /* 0x0000000000007308 */ /* 0x000e300000000800 */
[----:B------:R-:W1:Y:S01]  /*1460*/  MUFU.EX2 R4, R4 ;  /* 0x0000000400047308 */ /* 0x000e620000000800 */
[----:B0-----:R-:W-:-:S04]  /*1470*/  FFMA R3, R6, R0, R3 ;  /* 0x0000000006037223 */ /* 0x001fc80000000003 */
[----:B-1----:R-:W-:-:S07]  /*1480*/  FFMA R3, R10, R4, R3 ;  /* 0x000000040a037223 */ /* 0x002fce0000000003 */
.L_x_18:
[----:B------:R-:W-:Y:S05]  /*1490*/  BRA.U UP1, `(.L_x_16) ;  /* 0x00000001013c7547 */ /* 0x000fea000b800000 */
[----:B------:R-:W0:Y:S01]  /*14a0*/  LDC.64 R4, c[0x0][0x380] ;  /* 0x0000e000ff047b82 */ /* 0x000e220000000a00 */
[----:B------:R-:W-:-:S05]  /*14b0*/  IADD3 R7, PT, PT, R2, UR4, RZ ;  /* 0x0000000402077c10 */ /* 0x000fca000fffe0ff */
[----:B0-----:R-:W-:-:S06]  /*14c0*/  IMAD.WIDE R4, R7, 0x4, R4 ;  /* 0x0000000407047825 */ /* 0x001fcc00078e0204 */
[----:B-1----:R-:W2:Y:S01]  /*14d0*/  LDG.E R5, desc[UR12][R4.64] ;  /* 0x0000000c04057981 */ /* 0x002ea2000c1e1900 */
[----:B------:R-:W-:Y:S01]  /*14e0*/  HFMA2 R9, -RZ, RZ, 3.7421875, 0 ;  /* 0x437c0000ff097431 */ /* 0x000fe200000001ff */
[----:B------:R-:W-:Y:S01]  /*14f0*/  MOV R7, 0x3bbb989d ;  /* 0x3bbb989d00077802 */ /* 0x000fe20000000f00 */
[----:B--2---:R-:W-:-:S04]  /*1500*/  FADD R0, R5, -R8 ;  /* 0x8000000805007221 */ /* 0x004fc80000000000 */
[----:B------:R-:W-:-:S04]  /*1510*/  FFMA.SAT R6, R0, R7, 0.5 ;  /* 0x3f00000000067423 */ /* 0x000fc80000002007 */
[----:B------:R-:W-:-:S04]  /*1520*/  FFMA.RM R6, R6, R9, 12582913 ;  /* 0x4b40000106067423 */ /* 0x000fc80000004009 */
[C---:B------:R-:W-:Y:S01]  /*1530*/  FADD R7, R6.reuse, -12583039 ;  /* 0xcb40007f06077421 */ /* 0x040fe20000000000 */
[----:B------:R-:W-:-:S03]  /*1540*/  SHF.L.U32 R6, R6, 0x17, RZ ;  /* 0x0000001706067819 */ /* 0x000fc600000006ff */
[----:B------:R-:W-:-:S04]  /*1550*/  FFMA R7, R0, 1.4426950216293334961, -R7 ;  /* 0x3fb8aa3b00077823 */ /* 0x000fc80000000807 */
[----:B------:R-:W-:-:S06]  /*1560*/  FFMA R7, R0, 1.925963033500011079e-08, R7 ;  /* 0x32a5706000077823 */ /* 0x000fcc0000000007 */
[----:B------:R-:W0:Y:S02]  /*1570*/  MUFU.EX2 R7, R7 ;  /* 0x0000000700077308 */ /* 0x000e240000000800 */
[----:B0-----:R-:W-:-:S07]  /*1580*/  FFMA R3, R6, R7, R3 ;  /* 0x0000000706037223 */ /* 0x001fce0000000003 */
.L_x_16:
[----:B------:R-:W0:Y:S01]  /*1590*/  LDCU UR5, c[0x0][0x398] ;  /* 0x00007300ff0577ac */ /* 0x000e220008000800 */
[----:B------:R-:W-:Y:S01]  /*15a0*/  UMOV UR4, URZ ;  /* 0x000000ff00047c82 */ /* 0x000fe20008000000 */
[----:B0-----:R-:W-:-:S09]  /*15b0*/  UISETP.GE.U32.AND UP0, UPT, UR5, 0x8, UPT ;  /* 0x000000080500788c */ /* 0x001fd2000bf06070 */
[----:B------:R-:W-:Y:S05]  /*15c0*/  BRA.U !UP0, `(.L_x_19) ;  /* 0x0000000d088c7547 */ /* 0x000fea000b800000 */
[----:B------:R-:W0:Y:S01]  /*15d0*/  LDCU.128 UR8, c[0x0][0x380] ;  /* 0x00007000ff0877ac */ /* 0x000e220008000c00 */
[----:B------:R-:W-:Y:S01]  /*15e0*/  MOV R12, R2 ;  /* 0x00000002000c7202 */ /* 0x000fe20000000f00 */
[----:B------:R-:W-:-:S04]  /*15f0*/  ULOP3.LUT UR4, UR5, 0x7ffffff8, URZ, 0xc0, !UPT ;  /* 0x7ffffff805047892 */ /* 0x000fc8000f8ec0ff */
[----:B------:R-:W-:Y:S02]  /*1600*/  UIADD3 UR7, UPT, UPT, -UR4, URZ, URZ ;  /* 0x000000ff04077290 */ /* 0x000fe4000fffe1ff */
[----:B0-----:R-:W-:Y:S02]  /*1610*/  UIADD3 UR8, UP1, UPT, UR8, 0x10, URZ ;  /* 0x0000001008087890 */ /* 0x001fe4000ff3e0ff */
[----:B------:R-:W-:Y:S02]  /*1620*/  UIADD3 UR5, UP0, UPT, UR10, 0x10, URZ ;  /* 0x000000100a057890 */ /* 0x000fe4000ff1e0ff */
[----:B------:R-:W-:Y:S02]  /*1630*/  UIADD3.X UR9, UPT, UPT, URZ, UR9, URZ, UP1, !UPT ;  /* 0x00000009ff097290 */ /* 0x000fe40008ffe4ff */
[----:B------:R-:W-:-:S12]  /*1640*/  UIADD3.X UR6, UPT, UPT, URZ, UR11, URZ, UP0, !UPT ;  /* 0x0000000bff067290 */ /* 0x000fd800087fe4ff */
.L_x_36:
[----:B------:R-:W-:Y:S02]  /*1650*/  MOV R6, UR8 ;  /* 0x0000000800067c02 */ /* 0x000fe40008000f00 */
[----:B0-----:R-:W-:-:S03]  /*1660*/  MOV R7, UR9 ;  /* 0x0000000900077c02 */ /* 0x001fc60008000f00 */
[----:B------:R-:W-:-:S05]  /*1670*/  IMAD.WIDE R6, R12, 0x4, R6 ;  /* 0x000000040c067825 */ /* 0x000fca00078e0206 */
[----:B-1----:R-:W2:Y:S01]  /*1680*/  LDG.E R5, desc[UR12][R6.64+-0x10] ;  /* 0xfffff00c06057981 */ /* 0x002ea2000c1e1900 */
[----:B------:R-:W-:Y:S01]  /*1690*/  HFMA2 R0, -RZ, RZ, 0.96630859375, -0.0022525787353515625 ;  /* 0x3bbb989dff007431 */ /* 0x000fe200000001ff */
[----:B------:R-:W-:Y:S01]  /*16a0*/  MOV R9, 0x437c0000 ;  /* 0x437c000000097802 */ /* 0x000fe20000000f00 */
[----:B------:R-:W0:Y:S01]  /*16b0*/  MUFU.RCP R10, R3 ;  /* 0x00000003000a7308 */ /* 0x000e220000001000 */
[----:B------:R-:W-:Y:S01]  /*16c0*/  UIADD3 UR7, UPT, UPT, UR7, 0x8, URZ ;  /* 0x0000000807077890 */ /* 0x000fe2000fffe0ff */
[----:B------:R-:W-:Y:S03]  /*16d0*/  BSSY.RECONVERGENT B2, `(.L_x_20) ;  /* 0x0000018000027945 */ /* 0x000fe60003800200 */
[----:B------:R-:W-:Y:S01]  /*16e0*/  UISETP.NE.AND UP0, UPT, UR7, URZ, UPT ;  /* 0x000000ff0700728c */ /* 0x000fe2000bf05270 */
[----:B--2---:R-:W-:-:S04]  /*16f0*/  FADD R5, R5, -R8 ;  /* 0x8000000805057221 */ /* 0x004fc80000000000 */
[----:B------:R-:W-:-:S04]  /*1700*/  FFMA.SAT R0, R5, R0, 0.5 ;  /* 0x3f00000005007423 */ /* 0x000fc80000002000 */
[----:B------:R-:W-:-:S04]  /*1710*/  FFMA.RM R0, R0, R9, 12582913 ;  /* 0x4b40000100007423 */ /* 0x000fc80000004009 */
[C---:B------:R-:W-:Y:S01]  /*1720*/  FADD R4, R0.reuse, -12583039 ;  /* 0xcb40007f00047421 */ /* 0x040fe20000000000 */
[----:B------:R-:W-:-:S03]  /*1730*/  SHF.L.U32 R0, R0, 0x17, RZ ;  /* 0x0000001700007819 */ /* 0x000fc600000006ff */
[----:B------:R-:W-:-:S04]  /*1740*/  FFMA R4, R5, 1.4426950216293334961, -R4 ;  /* 0x3fb8aa3b05047823 */ /* 0x000fc80000000804 */
[----:B------:R-:W-:Y:S01]  /*1750*/  FFMA R9, R5, 1.925963033500011079e-08, R4 ;  /* 0x32a5706005097823 */ /* 0x000fe20000000004 */
[----:B0-----:R-:W-:Y:S01]  /*1760*/  FFMA R5, R10, -R3, 1 ;  /* 0x3f8000000a057423 */ /* 0x001fe20000000803 */
[----:B------:R-:W-:-:S03]  /*1770*/  MOV R4, UR5 ;  /* 0x0000000500047c02 */ /* 0x000fc60008000f00 */
[----:B------:R-:W-:Y:S01]  /*1780*/  FFMA R11, R10, R5, R10 ;  /* 0x000000050a0b7223 */ /* 0x000fe2000000000a */
[----:B------:R-:W0:Y:S01]  /*1790*/  MUFU.EX2 R9, R9 ;  /* 0x0000000900097308 */ /* 0x000e220000000800 */
[----:B------:R-:W-:-:S03]  /*17a0*/  MOV R5, UR6 ;  /* 0x0000000600057c02 */ /* 0x000fc60008000f00 */
[----:B------:R-:W-:-:S04]  /*17b0*/  IMAD.WIDE R4, R12, 0x4, R4 ;  /* 0x000000040c047825 */ /* 0x000fc800078e0204 */
[----:B0-----:R-:W-:-:S04]  /*17c0*/  FMUL R0, R0, R9 ;  /* 0x0000000900007220 */ /* 0x001fc80000400000 */
[----:B------:R-:W0:Y:S01]  /*17d0*/  FCHK P0, R0, R3 ;  /* 0x0000000300007302 */ /* 0x000e220000000000 */
[----:B------:R-:W-:-:S04]  /*17e0*/  FFMA R10, R0, R11, RZ ;  /* 0x0000000b000a7223 */ /* 0x000fc800000000ff */
[----:B------:R-:W-:-:S04]  /*17f0*/  FFMA R13, R10, -R3, R0 ;  /* 0x800000030a0d7223 */ /* 0x000fc80000000000 */
[----:B------:R-:W-:Y:S01]  /*1800*/  FFMA R11, R11, R13, R10 ;  /* 0x0000000d0b0b7223 */ /* 0x000fe2000000000a */
[----:B0-----:R-:W-:Y:S06]  /*1810*/  @!P0 BRA `(.L_x_21) ;  /* 0x00000000000c8947 */ /* 0x001fec0003800000 */
[----:B------:R-:W-:-:S07]  /*1820*/  MOV R10, 0x1840 ;  /* 0x00001840000a7802 */ /* 0x000fce0000000f00 */
[----:B------:R-:W-:Y:S05]  /*1830*/  CALL.REL.NOINC `($__internal_0_$__cuda_sm3x_div_rn_noftz_f32_slowpath) ;  /* 0x0000001800507944 */ /* 0x000fea0003c00000 */
[----:B------:R-:W-:-:S07]  /*1840*/  MOV R11, R9 ;  /* 0x00000009000b7202 */ /* 0x000fce0000000f00 */
.L_x_21:
[----:B------:R-:W-:Y:S05]  /*1850*/  BSYNC.RECONVERGENT B2 ;  /* 0x0000000000027941 */ /* 0x000fea0003800200 */
.L_x_20:
[----:B------:R0:W-:Y:S04]  /*1860*/  STG.E desc[UR12][R4.64+-0x10], R11 ;  /* 0xfffff00b04007986 */ /* 0x0001e8000c10190c */
[----:B------:R-:W2:Y:S01]  /*1870*/  LDG.E R9, desc[UR12][R6.64+-0xc] ;  /* 0xfffff40c06097981 */ /* 0x000ea2000c1e1900 */
[----:B------:R-:W-:Y:S01]  /*1880*/  HFMA2 R0, -RZ, RZ, 0.96630859375, -0.0022525787353515625 ;  /* 0x3bbb989dff007431 */ /* 0x000fe200000001ff */
[----:B------:R-:W-:Y:S01]  /*1890*/  MOV R13, 0x437c0000 ;  /* 0x437c0000000d7802 */ /* 0x000fe20000000f00 */
[----:B------:R-:W0:Y:S01]  /*18a0*/  MUFU.RCP R14, R3 ;  /* 0x00000003000e7308 */ /* 0x000e220000001000 */
[----:B------:R-:W-:Y:S01]  /*18b0*/  BSSY.RECONVERGENT B2, `(.L_x_22) ;  /* 0x0000014000027945 */ /* 0x000fe20003800200 */
[----:B0-----:R-:W-:Y:S01]  /*18c0*/  FFMA R11, R14, -R3, 1 ;  /* 0x3f8000000e0b7423 */ /* 0x001fe20000000803 */
[----:B--2---:R-:W-:-:S04]  /*18d0*/  FADD R9, R9, -R8 ;  /* 0x8000000809097221 */ /* 0x004fc80000000000 */
[----:B------:R-:W-:-:S04]  /*18e0*/  FFMA.SAT R0, R9, R0, 0.5 ;  /* 0x3f00000009007423 */ /* 0x000fc80000002000 */
[----:B------:R-:W-:-:S04]  /*18f0*/  FFMA.RM R0, R0, R13, 12582913 ;  /* 0x4b40000100007423 */ /* 0x000fc8000000400d */
[C---:B------:R-:W-:Y:S01]  /*1900*/  FADD R10, R0.reuse, -12583039 ;  /* 0xcb40007f000a7421 */ /* 0x040fe20000000000 */
[----:B------:R-:W-:-:S03]  /*1910*/  SHF.L.U32 R0, R0, 0x17, RZ ;  /* 0x0000001700007819 */ /* 0x000fc600000006ff */
[----:B------:R-:W-:-:S04]  /*1920*/  FFMA R10, R9, 1.4426950216293334961, -R10 ;  /* 0x3fb8aa3b090a7823 */ /* 0x000fc8000000080a */
[----:B------:R-:W-:-:S04]  /*1930*/  FFMA R10, R9, 1.925963033500011079e-08, R10 ;  /* 0x32a57060090a7823 */ /* 0x000fc8000000000a */
[----:B------:R-:W0:Y:S02]  /*1940*/  MUFU.EX2 R9, R10 ;  /* 0x0000000a00097308 */ /* 0x000e240000000800 */
[----:B0-----:R-:W-:Y:S01]  /*1950*/  FMUL R16, R0, R9 ;  /* 0x0000000900107220 */ /* 0x001fe20000400000 */
[----:B------:R-:W-:-:S05]  /*1960*/  FFMA R0, R14, R11, R14 ;  /* 0x0000000b0e007223 */ /* 0x000fca000000000e */
[----:B------:R-:W0:Y:S01]  /*1970*/  FCHK P0, R16, R3 ;  /* 0x0000000310007302 */ /* 0x000e220000000000 */
[----:B------:R-:W-:-:S04]  /*1980*/  FFMA R9, R0, R16, RZ ;  /* 0x0000001000097223 */ /* 0x000fc800000000ff */
[----:B------:R-:W-:-:S04]  /*1990*/  FFMA R14, R9, -R3, R16 ;  /* 0x80000003090e7223 */ /* 0x000fc80000000010 */
[----:B------:R-:W-:Y:S01]  /*19a0*/  FFMA R9, R0, R14, R9 ;  /* 0x0000000e00097223 */ /* 0x000fe20000000009 */
[----:B0-----:R-:W-:Y:S06]  /*19b0*/  @!P0 BRA `(.L_x_23) ;  /* 0x00000000000c8947 */ /* 0x001fec0003800000 */
[----:B------:R-:W-:Y:S02]  /*19c0*/  MOV R0, R16 ;  /* 0x0000001000007202 */ /* 0x000fe40000000f00 */
[----:B------:R-:W-:-:S07]  /*19d0*/  MOV R10, 0x19f0 ;  /* 0x000019f0000a7802 */ /* 0x000fce0000000f00 */
[----:B------:R-:W-:Y:S05]  /*19e0*/  CALL.REL.NOINC `($__internal_0_$__cuda_sm3x_div_rn_noftz_f32_slowpath) ;  /* 0x0000001400e47944 */ /* 0x000fea0003c00000 */
.L_x_23:
[----:B------:R-:W-:Y:S05]  /*19f0*/  BSYNC.RECONVERGENT B2 ;  /* 0x0000000000027941 */ /* 0x000fea0003800200 */
.L_x_22:
[----:B------:R0:W-:Y:S04]  /*1a00*/  STG.E desc[UR12][R4.64+-0xc], R9 ;  /* 0xfffff40904007986 */ /* 0x0001e8000c10190c */
[----:B------:R-:W2:Y:S01]  /*1a10*/  LDG.E R11, desc[UR12][R6.64+-0x8] ;  /* 0xfffff80c060b7981 */ /* 0x000ea2000c1e1900 */
[----:B------:R-:W-:Y:S01]  /*1a20*/  HFMA2 R0, -RZ, RZ, 0.96630859375, -0.0022525787353515625 ;  /* 0x3bbb989dff007431 */ /* 0x000fe200000001ff */
[----:B------:R-:W-:Y:S01]  /*1a30*/  MOV R13, 0x437c0000 ;  /* 0x437c0000000d7802 */ /* 0x000fe20000000f00 */
[----:B------:R-:W1:Y:S01]  /*1a40*/  MUFU.RCP R14, R3 ;  /* 0x00000003000e7308 */ /* 0x000e620000001000 */
[----:B------:R-:W-:Y:S01]  /*1a50*/  BSSY.RECONVERGENT B2, `(.L_x_24) ;  /* 0x0000014000027945 */ /* 0x000fe20003800200 */
[----:B--2---:R-:W-:-:S04]  /*1a60*/  FADD R11, R11, -R8 ;  /* 0x800000080b0b7221 */ /* 0x004fc80000000000 */
[----:B------:R-:W-:-:S04]  /*1a70*/  FFMA.SAT R0, R11, R0, 0.5 ;  /* 0x3f0000000b007423 */ /* 0x000fc80000002000 */
[----:B------:R-:W-:-:S04]  /*1a80*/  FFMA.RM R0, R0, R13, 12582913 ;  /* 0x4b40000100007423 */ /* 0x000fc8000000400d */
[C---:B------:R-:W-:Y:S01]  /*1a90*/  FADD R10, R0.reuse, -12583039 ;  /* 0xcb40007f000a7421 */ /* 0x040fe20000000000 */
[----:B------:R-:W-:-:S03]  /*1aa0*/  SHF.L.U32 R0, R0, 0x17, RZ ;  /* 0x0000001700007819 */ /* 0x000fc600000006ff */
[----:B------:R-:W-:-:S04]  /*1ab0*/  FFMA R10, R11, 1.4426950216293334961, -R10 ;  /* 0x3fb8aa3b0b0a7823 */ /* 0x000fc8000000080a */
[----:B------:R-:W-:Y:S01]  /*1ac0*/  FFMA R10, R11, 1.925963033500011079e-08, R10 ;  /* 0x32a570600b0a7823 */ /* 0x000fe2000000000a */
[----:B-1----:R-:W-:-:S03]  /*1ad0*/  FFMA R11, R14, -R3, 1 ;  /* 0x3f8000000e0b7423 */ /* 0x002fc60000000803 */
[----:B0-----:R-:W0:Y:S02]  /*1ae0*/  MUFU.EX2 R9, R10 ;  /* 0x0000000a00097308 */ /* 0x001e240000000800 */
        /* <DEDUP_REMOVED lines=10> */
.L_x_25:
[----:B------:R-:W-:Y:S05]  /*1b90*/  BSYNC.RECONVERGENT B2 ;  /* 0x0000000000027941 */ /* 0x000fea0003800200 */
.L_x_24:
        /* <DEDUP_REMOVED lines=25> */
.L_x_27:
[----:B------:R-:W-:Y:S05]  /*1d30*/  BSYNC.RECONVERGENT B2 ;  /* 0x0000000000027941 */ /* 0x000fea0003800200 */
.L_x_26:
        /* <DEDUP_REMOVED lines=25> */
.L_x_29:
[----:B------:R-:W-:Y:S05]  /*1ed0*/  BSYNC.RECONVERGENT B2 ;  /* 0x0000000000027941 */ /* 0x000fea0003800200 */
.L_x_28:
        /* <DEDUP_REMOVED lines=25> */
.L_x_31:
[----:B------:R-:W-:Y:S05]  /*2070*/  BSYNC.RECONVERGENT B2 ;  /* 0x0000000000027941 */ /* 0x000fea0003800200 */
.L_x_30:
        /* <DEDUP_REMOVED lines=25> */
.L_x_33:
[----:B------:R-:W-:Y:S05]  /*2210*/  BSYNC.RECONVERGENT B2 ;  /* 0x0000000000027941 */ /* 0x000fea0003800200 */
.L_x_32:
[----:B------:R0:W-:Y:S04]  /*2220*/  STG.E desc[UR12][R4.64+0x8], R9 ;  /* 0x0000080904007986 */ /* 0x0001e8000c10190c */
[----:B------:R-:W2:Y:S01]  /*2230*/  LDG.E R7, desc[UR12][R6.64+0xc] ;  /* 0x00000c0c06077981 */ /* 0x000ea2000c1e1900 */
[----:B------:R-:W-:Y:S01]  /*2240*/  HFMA2 R11, -RZ, RZ, 0.96630859375, -0.0022525787353515625 ;  /* 0x3bbb989dff0b7431 */ /* 0x000fe200000001ff */
[----:B------:R-:W-:Y:S01]  /*2250*/  MOV R13, 0x437c0000 ;  /* 0x437c0000000d7802 */ /* 0x000fe20000000f00 */
[----:B------:R-:W1:Y:S01]  /*2260*/  MUFU.RCP R14, R3 ;  /* 0x00000003000e7308 */ /* 0x000e620000001000 */
[----:B------:R-:W-:Y:S01]  /*2270*/  BSSY.RECONVERGENT B2, `(.L_x_34) ;  /* 0x0000015000027945 */ /* 0x000fe20003800200 */
[----:B--2---:R-:W-:Y:S01]  /*2280*/  FADD R0, R7, -R8 ;  /* 0x8000000807007221 */ /* 0x004fe20000000000 */
[----:B-1----:R-:W-:-:S03]  /*2290*/  FFMA R7, R14, -R3, 1 ;  /* 0x3f8000000e077423 */ /* 0x002fc60000000803 */
[----:B------:R-:W-:-:S04]  /*22a0*/  FFMA.SAT R10, R0, R11, 0.5 ;  /* 0x3f000000000a7423 */ /* 0x000fc8000000200b */
[----:B------:R-:W-:-:S04]  /*22b0*/  FFMA.RM R10, R10, R13, 12582913 ;  /* 0x4b4000010a0a7423 */ /* 0x000fc8000000400d */
[C---:B------:R-:W-:Y:S01]  /*22c0*/  FADD R11, R10.reuse, -12583039 ;  /* 0xcb40007f0a0b7421 */ /* 0x040fe20000000000 */
[----:B------:R-:W-:-:S03]  /*22d0*/  SHF.L.U32 R10, R10, 0x17, RZ ;  /* 0x000000170a0a7819 */ /* 0x000fc600000006ff */
[----:B------:R-:W-:-:S04]  /*22e0*/  FFMA R11, R0, 1.4426950216293334961, -R11 ;  /* 0x3fb8aa3b000b7823 */ /* 0x000fc8000000080b */
[----:B------:R-:W-:Y:S01]  /*22f0*/  FFMA R11, R0, 1.925963033500011079e-08, R11 ;  /* 0x32a57060000b7823 */ /* 0x000fe2000000000b */
[----:B------:R-:W-:-:S05]  /*2300*/  FFMA R0, R14, R7, R14 ;  /* 0x000000070e007223 */ /* 0x000fca000000000e */
[----:B------:R-:W0:Y:S02]  /*2310*/  MUFU.EX2 R11, R11 ;  /* 0x0000000b000b7308 */ /* 0x000e240000000800 */
[----:B0-----:R-:W-:-:S06]  /*2320*/  FMUL R9, R10, R11 ;  /* 0x0000000b0a097220 */ /* 0x001fcc0000400000 */
        /* <DEDUP_REMOVED lines=8> */
[----:B------:R-:W-:-:S07]  /*23b0*/  MOV R7, R9 ;  /* 0x0000000900077202 */ /* 0x000fce0000000f00 */
.L_x_35:
[----:B------:R-:W-:Y:S05]  /*23c0*/  BSYNC.RECONVERGENT B2 ;  /* 0x0000000000027941 */ /* 0x000fea0003800200 */
.L_x_34:
[----:B------:R0:W-:Y:S01]  /*23d0*/  STG.E desc[UR12][R4.64+0xc], R7 ;  /* 0x00000c0704007986 */ /* 0x0001e2000c10190c */
[----:B------:R-:W-:Y:S01]  /*23e0*/  IADD3 R12, PT, PT, R12, 0x8, RZ ;  /* 0x000000080c0c7810 */ /* 0x000fe20007ffe0ff */
[----:B------:R-:W-:Y:S06]  /*23f0*/  BRA.U UP0, `(.L_x_36) ;  /* 0xfffffff100947547 */ /* 0x000fec000b83ffff */
.L_x_19:
[----:B------:R-:W-:-:S13]  /*2400*/  ISETP.NE.AND P0, PT, RZ, UR14, PT ;  /* 0x0000000eff007c0c */ /* 0x000fda000bf05270 */
[----:B-1----:R-:W-:Y:S05]  /*2410*/  @!P0 EXIT ;  /* 0x000000000000894d */ /* 0x002fea0003800000 */
[----:B------:R-:W1:Y:S01]  /*2420*/  LDCU UR5, c[0x0][0x398] ;  /* 0x00007300ff0577ac */ /* 0x000e620008000800 */
[----:B------:R-:W-:Y:S02]  /*2430*/  UISETP.GE.U32.AND UP0, UPT, UR14, 0x4, UPT ;  /* 0x000000040e00788c */ /* 0x000fe4000bf06070 */
[----:B-1----:R-:W-:-:S07]  /*2440*/  ULOP3.LUT UR5, UR5, 0x3, URZ, 0xc0, !UPT ;  /* 0x0000000305057892 */ /* 0x002fce000f8ec0ff */
[----:B------:R-:W-:Y:S05]  /*2450*/  BRA.U !UP0, `(.L_x_37) ;  /* 0x0000000508bc7547 */ /* 0x000fea000b800000 */
[----:B0-----:R-:W0:Y:S01]  /*2460*/  LDC.64 R4, c[0x0][0x380] ;  /* 0x0000e000ff047b82 */ /* 0x001e220000000a00 */
[----:B------:R-:W-:-:S05]  /*2470*/  IADD3 R6, PT, PT, R2, UR4, RZ ;  /* 0x0000000402067c10 */ /* 0x000fca000fffe0ff */
[----:B0-----:R-:W-:-:S05]  /*2480*/  IMAD.WIDE R4, R6, 0x4, R4 ;  /* 0x0000000406047825 */ /* 0x001fca00078e0204 */
[----:B------:R-:W2:Y:S01]  /*2490*/  LDG.E R7, desc[UR12][R4.64] ;  /* 0x0000000c04077981 */ /* 0x000ea2000c1e1900 */
[----:B------:R-:W-:Y:S01]  /*24a0*/  HFMA2 R0, -RZ, RZ, 0.96630859375, -0.0022525787353515625 ;  /* 0x3bbb989dff007431 */ /* 0x000fe200000001ff */
[----:B------:R-:W-:Y:S01]  /*24b0*/  MOV R9, 0x437c0000 ;  /* 0x437c000000097802 */ /* 0x000fe20000000f00 */
[----:B------:R-:W0:Y:S01]  /*24c0*/  MUFU.RCP R12, R3 ;  /* 0x00000003000c7308 */ /* 0x000e220000001000 */
[----:B------:R-:W-:Y:S01]  /*24d0*/  BSSY.RECONVERGENT B2, `(.L_x_38) ;  /* 0x0000014000027945 */ /* 0x000fe20003800200 */
[----:B--2---:R-:W-:-:S04]  /*24e0*/  FADD R7, R7, -R8 ;  /* 0x8000000807077221 */ /* 0x004fc80000000000 */
[----:B------:R-:W-:-:S04]  /*24f0*/  FFMA.SAT R0, R7, R0, 0.5 ;  /* 0x3f00000007007423 */ /* 0x000fc80000002000 */
[----:B------:R-:W-:Y:S01]  /*2500*/  FFMA.RM R0, R0, R9, 12582913 ;  /* 0x4b40000100007423 */ /* 0x000fe20000004009 */
[----:B0-----:R-:W-:-:S03]  /*2510*/  FFMA R9, R12, -R3, 1 ;  /* 0x3f8000000c097423 */ /* 0x001fc60000000803 */
        /* <DEDUP_REMOVED lines=15> */
.L_x_39:
[----:B------:R-:W-:Y:S05]  /*2610*/  BSYNC.RECONVERGENT B2 ;  /* 0x0000000000027941 */ /* 0x000fea0003800200 */
.L_x_38:
[----:B------:R-:W0:Y:S02]  /*2620*/  LDC.64 R10, c[0x0][0x388] ;  /* 0x0000e200ff0a7b82 */ /* 0x000e240000000a00 */
[----:B0-----:R-:W-:-:S05]  /*2630*/  IMAD.WIDE R6, R6, 0x4, R10 ;  /* 0x0000000406067825 */ /* 0x001fca00078e020a */
        /* <DEDUP_REMOVED lines=25> */
.L_x_41:
[----:B------:R-:W-:Y:S05]  /*27d0*/  BSYNC.RECONVERGENT B2 ;  /* 0x0000000000027941 */ /* 0x000fea0003800200 */
.L_x_40:
        /* <DEDUP_REMOVED lines=25> */
.L_x_43:
[----:B------:R-:W-:Y:S05]  /*2970*/  BSYNC.RECONVERGENT B2 ;  /* 0x0000000000027941 */ /* 0x000fea0003800200 */
.L_x_42:
        /* <DEDUP_REMOVED lines=26> */
.L_x_45:
[----:B------:R-:W-:Y:S05]  /*2b20*/  BSYNC.RECONVERGENT B2 ;  /* 0x0000000000027941 */ /* 0x000fea0003800200 */
.L_x_44:
[----:B------:R1:W-:Y:S01]  /*2b30*/  STG.E desc[UR12][R6.64+0xc], R5 ;  /* 0x00000c0506007986 */ /* 0x0003e2000c10190c */
[----:B------:R-:W-:-:S12]  /*2b40*/  UIADD3 UR4, UPT, UPT, UR4, 0x4, URZ ;  /* 0x0000000404047890 */ /* 0x000fd8000fffe0ff */
.L_x_37:
[----:B------:R-:W-:-:S13]  /*2b50*/  ISETP.NE.AND P0, PT, RZ, UR5, PT ;  /* 0x00000005ff007c0c */ /* 0x000fda000bf05270 */
[----:B------:R-:W-:Y:S05]  /*2b60*/  @!P0 EXIT ;  /* 0x000000000000894d */ /* 0x000fea0003800000 */
[----:B------:R-:W-:-:S09]  /*2b70*/  UISETP.NE.AND UP0, UPT, UR5, 0x1, UPT ;  /* 0x000000010500788c */ /* 0x000fd2000bf05270 */
[----:B------:R-:W-:Y:S05]  /*2b80*/  BRA.U !UP0, `(.L_x_46) ;  /* 0x0000000108ec7547 */ /* 0x000fea000b800000 */
[----:B01----:R-:W0:Y:S01]  /*2b90*/  LDC.64 R6, c[0x0][0x380] ;  /* 0x0000e000ff067b82 */ /* 0x003e220000000a00 */
        /* <DEDUP_REMOVED lines=26> */
.L_x_48:
[----:B------:R-:W-:Y:S05]  /*2d40*/  BSYNC.RECONVERGENT B2 ;  /* 0x0000000000027941 */ /* 0x000fea0003800200 */
.L_x_47:
        /* <DEDUP_REMOVED lines=28> */
.L_x_50:
[----:B------:R-:W-:Y:S05]  /*2f10*/  BSYNC.RECONVERGENT B2 ;  /* 0x0000000000027941 */ /* 0x000fea0003800200 */
.L_x_49:
[----:B------:R2:W-:Y:S01]  /*2f20*/  STG.E desc[UR12][R4.64+0x4], R7 ;  /* 0x0000040704007986 */ /* 0x0005e2000c10190c */
[----:B------:R-:W-:-:S12]  /*2f30*/  UIADD3 UR4, UPT, UPT, UR4, 0x2, URZ ;  /* 0x0000000204047890 */ /* 0x000fd8000fffe0ff */
.L_x_46:
[----:B------:R-:W3:Y:S02]  /*2f40*/  LDC R0, c[0x0][0x398] ;  /* 0x0000e600ff007b82 */ /* 0x000ee40000000800 */
[----:B---3--:R-:W-:-:S04]  /*2f50*/  LOP3.LUT R0, R0, 0x1, RZ, 0xc0, !PT ;  /* 0x0000000100007812 */ /* 0x008fc800078ec0ff */
[----:B------:R-:W-:-:S13]  /*2f60*/  ISETP.NE.U32.AND P0, PT, R0, 0x1, PT ;  /* 0x000000010000780c */ /* 0x000fda0003f05070 */
[----:B------:R-:W-:Y:S05]  /*2f70*/  @P0 EXIT ;  /* 0x000000000000094d */ /* 0x000fea0003800000 */
[----:B012---:R-:W0:Y:S01]  /*2f80*/  LDC.64 R4, c[0x0][0x380] ;  /* 0x0000e000ff047b82 */ /* 0x007e220000000a00 */
[----:B------:R-:W-:-:S05]  /*2f90*/  IADD3 R2, PT, PT, R2, UR4, RZ ;  /* 0x0000000402027c10 */ /* 0x000fca000fffe0ff */
[----:B0-----:R-:W-:-:S06]  /*2fa0*/  IMAD.WIDE R4, R2, 0x4, R4 ;  /* 0x0000000402047825 */ /* 0x001fcc00078e0204 */
[----:B------:R-:W2:Y:S01]  /*2fb0*/  LDG.E R5, desc[UR12][R4.64] ;  /* 0x0000000c04057981 */ /* 0x000ea2000c1e1900 */
[----:B------:R-:W-:Y:S01]  /*2fc0*/  HFMA2 R7, -RZ, RZ, 0.96630859375, -0.0022525787353515625 ;  /* 0x3bbb989dff077431 */ /* 0x000fe200000001ff */
[----:B------:R-:W-:Y:S01]  /*2fd0*/  MOV R9, 0x437c0000 ;  /* 0x437c000000097802 */ /* 0x000fe20000000f00 */
[----:B------:R-:W0:Y:S01]  /*2fe0*/  MUFU.RCP R6, R3 ;  /* 0x0000000300067308 */ /* 0x000e220000001000 */
[----:B------:R-:W-:Y:S01]  /*2ff0*/  BSSY.RECONVERGENT B2, `(.L_x_51) ;  /* 0x0000014000027945 */ /* 0x000fe20003800200 */
[----:B--2---:R-:W-:Y:S01]  /*3000*/  FADD R8, R5, -R8 ;  /* 0x8000000805087221 */ /* 0x004fe20000000000 */
[----:B0-----:R-:W-:-:S03]  /*3010*/  FFMA R5, R6, -R3, 1 ;  /* 0x3f80000006057423 */ /* 0x001fc60000000803 */
[----:B------:R-:W-:-:S04]  /*3020*/  FFMA.SAT R0, R8, R7, 0.5 ;  /* 0x3f00000008007423 */ /* 0x000fc80000002007 */
[----:B------:R-:W-:-:S04]  /*3030*/  FFMA.RM R0, R0, R9, 12582913 ;  /* 0x4b40000100007423 */ /* 0x000fc80000004009 */
[C---:B------:R-:W-:Y:S01]  /*3040*/  FADD R7, R0.reuse, -12583039 ;  /* 0xcb40007f00077421 */ /* 0x040fe20000000000 */
[----:B------:R-:W-:-:S03]  /*3050*/  SHF.L.U32 R0, R0, 0x17, RZ ;  /* 0x0000001700007819 */ /* 0x000fc600000006ff */
[----:B------:R-:W-:-:S04]  /*3060*/  FFMA R7, R8, 1.4426950216293334961, -R7 ;  /* 0x3fb8aa3b08077823 */ /* 0x000fc80000000807 */
[----:B------:R-:W-:-:S06]  /*3070*/  FFMA R7, R8, 1.925963033500011079e-08, R7 ;  /* 0x32a5706008077823 */ /* 0x000fcc0000000007 */
        /* <DEDUP_REMOVED lines=11> */
.L_x_52:
[----:B------:R-:W-:Y:S05]  /*3130*/  BSYNC.RECONVERGENT B2 ;  /* 0x0000000000027941 */ /* 0x000fea0003800200 */
.L_x_51:
[----:B------:R-:W0:Y:S02]  /*3140*/  LDC.64 R4, c[0x0][0x388] ;  /* 0x0000e200ff047b82 */ /* 0x000e240000000a00 */
[----:B0-----:R-:W-:-:S05]  /*3150*/  IMAD.WIDE R2, R2, 0x4, R4 ;  /* 0x0000000402027825 */ /* 0x001fca00078e0204 */
[----:B------:R-:W-:Y:S01]  /*3160*/  STG.E desc[UR12][R2.64], R9 ;  /* 0x0000000902007986 */ /* 0x000fe2000c10190c */
[----:B------:R-:W-:Y:S05]  /*3170*/  EXIT ;  /* 0x000000000000794d */ /* 0x000fea0003800000 */
        .weak           $__internal_0_$__cuda_sm3x_div_rn_noftz_f32_slowpath
        .type           $__internal_0_$__cuda_sm3x_div_rn_noftz_f32_slowpath,@function
        .size           $__internal_0_$__cuda_sm3x_div_rn_noftz_f32_slowpath,(.L_x_95 - $__internal_0_$__cuda_sm3x_div_rn_noftz_f32_slowpath)
$__internal_0_$__cuda_sm3x_div_rn_noftz_f32_slowpath:
[----:B------:R-:W-:Y:S01]  /*3180*/  SHF.R.U32.HI R9, RZ, 0x17, R3 ;  /* 0x00000017ff097819 */ /* 0x000fe20000011603 */
[----:B------:R-:W-:Y:S01]  /*3190*/  BSSY.RECONVERGENT B0, `(.L_x_53) ;  /* 0x0000063000007945 */ /* 0x000fe20003800200 */
[----:B------:R-:W-:Y:S02]  /*31a0*/  SHF.R.U32.HI R14, RZ, 0x17, R0 ;  /* 0x00000017ff0e7819 */ /* 0x000fe40000011600 */
[----:B------:R-:W-:Y:S02]  /*31b0*/  LOP3.LUT R9, R9, 0xff, RZ, 0xc0, !PT ;  /* 0x000000ff09097812 */ /* 0x000fe400078ec0ff */
[----:B------:R-:W-:Y:S02]  /*31c0*/  LOP3.LUT R14, R14, 0xff, RZ, 0xc0, !PT ;  /* 0x000000ff0e0e7812 */ /* 0x000fe400078ec0ff */
[----:B------:R-:W-:Y:S02]  /*31d0*/  IADD3 R16, PT, PT, R9, -0x1, RZ ;  /* 0xffffffff09107810 */ /* 0x000fe40007ffe0ff */
[----:B------:R-:W-:-:S02]  /*31e0*/  IADD3 R15, PT, PT, R14, -0x1, RZ ;  /* 0xffffffff0e0f7810 */ /* 0x000fc40007ffe0ff */
[----:B------:R-:W-:Y:S02]  /*31f0*/  ISETP.GT.U32.AND P0, PT, R16, 0xfd, PT ;  /* 0x000000fd1000780c */ /* 0x000fe40003f04070 */
[----:B------:R-:W-:Y:S02]  /*3200*/  MOV R13, R3 ;  /* 0x00000003000d7202 */ /* 0x000fe40000000f00 */
[----:B------:R-:W-:-:S13]  /*3210*/  ISETP.GT.U32.OR P0, PT, R15, 0xfd, P0 ;  /* 0x000000fd0f00780c */ /* 0x000fda0000704470 */
[----:B------:R-:W-:Y:S01]  /*3220*/  @!P0 MOV R11, RZ ;  /* 0x000000ff000b8202 */ /* 0x000fe20000000f00 */
[----:B------:R-:W-:Y:S06]  /*3230*/  @!P0 BRA `(.L_x_54) ;  /* 0x00000000005c8947 */ /* 0x000fec0003800000 */
[----:B------:R-:W-:Y:S02]  /*3240*/  FSETP.GTU.FTZ.AND P0, PT, |R0|, +INF , PT ;  /* 0x7f8000000000780b */ /* 0x000fe40003f1c200 */
[----:B------:R-:W-:-:S04]  /*3250*/  FSETP.GTU.FTZ.AND P1, PT, |R3|, +INF , PT ;  /* 0x7f8000000300780b */ /* 0x000fc80003f3c200 */
[----:B------:R-:W-:-:S13]  /*3260*/  PLOP3.LUT P0, PT, P0, P1, PT, 0xf8, 0x8f ;  /* 0x00000000008f781c */ /* 0x000fda0000703f70 */
[----:B------:R-:W-:Y:S05]  /*3270*/  @P0 BRA `(.L_x_55) ;  /* 0x00000004004c0947 */ /* 0x000fea0003800000 */
[----:B------:R-:W-:-:S13]  /*3280*/  LOP3.LUT P0, RZ, R13, 0x7fffffff, R0, 0xc8, !PT ;  /* 0x7fffffff0dff7812 */ /* 0x000fda000780c800 */
[----:B------:R-:W-:Y:S05]  /*3290*/  @!P0 BRA `(.L_x_56) ;  /* 0x00000004003c8947 */ /* 0x000fea0003800000 */
[C---:B------:R-:W-:Y:S02]  /*32a0*/  FSETP.NEU.FTZ.AND P2, PT, |R0|.reuse, +INF , PT ;  /* 0x7f8000000000780b */ /* 0x040fe40003f5d200 */
[----:B------:R-:W-:Y:S02]  /*32b0*/  FSETP.NEU.FTZ.AND P1, PT, |R3|, +INF , PT ;  /* 0x7f8000000300780b */ /* 0x000fe40003f3d200 */
[----:B------:R-:W-:-:S11]  /*32c0*/  FSETP.NEU.FTZ.AND P0, PT, |R0|, +INF , PT ;  /* 0x7f8000000000780b */ /* 0x000fd60003f1d200 */
[----:B------:R-:W-:Y:S05]  /*32d0*/  @!P1 BRA !P2, `(.L_x_56) ;  /* 0x00000004002c9947 */ /* 0x000fea0005000000 */
[----:B------:R-:W-:-:S04]  /*32e0*/  LOP3.LUT P2, RZ, R0, 0x7fffffff, RZ, 0xc0, !PT ;  /* 0x7fffffff00ff7812 */ /* 0x000fc8000784c0ff */
[----:B------:R-:W-:-:S13]  /*32f0*/  PLOP3.LUT P1, PT, P1, P2, PT, 0x2f, 0xf2 ;  /* 0x0000000000f2781c */ /* 0x000fda0000f24577 */
[----:B------:R-:W-:Y:S05]  /*3300*/  @P1 BRA `(.L_x_57) ;  /* 0x0000000400181947 */ /* 0x000fea0003800000 */
[----:B------:R-:W-:-:S04]  /*3310*/  LOP3.LUT P1, RZ, R13, 0x7fffffff, RZ, 0xc0, !PT ;  /* 0x7fffffff0dff7812 */ /* 0x000fc8000782c0ff */
[----:B------:R-:W-:-:S13]  /*3320*/  PLOP3.LUT P0, PT, P0, P1, PT, 0x2f, 0xf2 ;  /* 0x0000000000f2781c */ /* 0x000fda0000702577 */
[----:B------:R-:W-:Y:S05]  /*3330*/  @P0 BRA `(.L_x_58) ;  /* 0x0000000400000947 */ /* 0x000fea0003800000 */
[----:B------:R-:W-:Y:S02]  /*3340*/  ISETP.GE.AND P0, PT, R15, RZ, PT ;  /* 0x000000ff0f00720c */ /* 0x000fe40003f06270 */
[----:B------:R-:W-:-:S11]  /*3350*/  ISETP.GE.AND P1, PT, R16, RZ, PT ;  /* 0x000000ff1000720c */ /* 0x000fd60003f26270 */
[----:B------:R-:W-:Y:S01]  /*3360*/  @P0 MOV R11, RZ ;  /* 0x000000ff000b0202 */ /* 0x000fe20000000f00 */
[----:B------:R-:W-:Y:S01]  /*3370*/  @!P0 FFMA R0, R0, 1.84467440737095516160e+19, RZ ;  /* 0x5f80000000008823 */ /* 0x000fe200000000ff */
[----:B------:R-:W-:Y:S01]  /*3380*/  @!P0 MOV R11, 0xffffffc0 ;  /* 0xffffffc0000b8802 */ /* 0x000fe20000000f00 */
[----:B------:R-:W-:-:S03]  /*3390*/  @!P1 FFMA R13, R3, 1.84467440737095516160e+19, RZ ;  /* 0x5f800000030d9823 */ /* 0x000fc600000000ff */
[----:B------:R-:W-:-:S07]  /*33a0*/  @!P1 IADD3 R11, PT, PT, R11, 0x40, RZ ;  /* 0x000000400b0b9810 */ /* 0x000fce0007ffe0ff */
.L_x_54:
[----:B------:R-:W-:Y:S01]  /*33b0*/  LEA R16, R9, 0xc0800000, 0x17 ;  /* 0xc080000009107811 */ /* 0x000fe200078eb8ff */
[----:B------:R-:W-:Y:S01]  /*33c0*/  BSSY.RECONVERGENT B1, `(.L_x_59) ;  /* 0x0000036000017945 */ /* 0x000fe20003800200 */
[----:B------:R-:W-:Y:S02]  /*33d0*/  IADD3 R14, PT, PT, R14, -0x7f, RZ ;  /* 0xffffff810e0e7810 */ /* 0x000fe40007ffe0ff */
[----:B------:R-:W-:-:S03]  /*33e0*/  IADD3 R17, PT, PT, -R16, R13, RZ ;  /* 0x0000000d10117210 */ /* 0x000fc60007ffe1ff */
[C---:B------:R-:W-:Y:S01]  /*33f0*/  IMAD R0, R14.reuse, -0x800000, R0 ;  /* 0xff8000000e007824 */ /* 0x040fe200078e0200 */
[----:B------:R-:W0:Y:S01]  /*3400*/  MUFU.RCP R16, R17 ;  /* 0x0000001100107308 */ /* 0x000e220000001000 */
[----:B------:R-:W-:Y:S01]  /*3410*/  FADD.FTZ R13, -R17, -RZ ;  /* 0x800000ff110d7221 */ /* 0x000fe20000010100 */
[----:B------:R-:W-:-:S04]  /*3420*/  IADD3 R14, PT, PT, R14, 0x7f, -R9 ;  /* 0x0000007f0e0e7810 */ /* 0x000fc80007ffe809 */
[----:B------:R-:W-:Y:S01]  /*3430*/  IADD3 R14, PT, PT, R14, R11, RZ ;  /* 0x0000000b0e0e7210 */ /* 0x000fe20007ffe0ff */
[----:B0-----:R-:W-:-:S04]  /*3440*/  FFMA R15, R16, R13, 1 ;  /* 0x3f800000100f7423 */ /* 0x001fc8000000000d */
[----:B------:R-:W-:-:S04]  /*3450*/  FFMA R16, R16, R15, R16 ;  /* 0x0000000f10107223 */ /* 0x000fc80000000010 */
[----:B------:R-:W-:-:S04]  /*3460*/  FFMA R15, R0, R16, RZ ;  /* 0x00000010000f7223 */ /* 0x000fc800000000ff */
[----:B------:R-:W-:-:S04]  /*3470*/  FFMA R18, R13, R15, R0 ;  /* 0x0000000f0d127223 */ /* 0x000fc80000000000 */
[----:B------:R-:W-:-:S04]  /*3480*/  FFMA R15, R16, R18, R15 ;  /* 0x00000012100f7223 */ /* 0x000fc8000000000f */
[----:B------:R-:W-:-:S04]  /*3490*/  FFMA R0, R13, R15, R0 ;  /* 0x0000000f0d007223 */ /* 0x000fc80000000000 */
[----:B------:R-:W-:-:S05]  /*34a0*/  FFMA R13, R16, R0, R15 ;  /* 0x00000000100d7223 */ /* 0x000fca000000000f */
[----:B------:R-:W-:-:S04]  /*34b0*/  SHF.R.U32.HI R9, RZ, 0x17, R13 ;  /* 0x00000017ff097819 */ /* 0x000fc8000001160d */
[----:B------:R-:W-:-:S04]  /*34c0*/  LOP3.LUT R9, R9, 0xff, RZ, 0xc0, !PT ;  /* 0x000000ff09097812 */ /* 0x000fc800078ec0ff */
[----:B------:R-:W-:-:S04]  /*34d0*/  IADD3 R9, PT, PT, R9, R14, RZ ;  /* 0x0000000e09097210 */ /* 0x000fc80007ffe0ff */
[----:B------:R-:W-:-:S04]  /*34e0*/  IADD3 R11, PT, PT, R9, -0x1, RZ ;  /* 0xffffffff090b7810 */ /* 0x000fc80007ffe0ff */
[----:B------:R-:W-:-:S13]  /*34f0*/  ISETP.GE.U32.AND P0, PT, R11, 0xfe, PT ;  /* 0x000000fe0b00780c */ /* 0x000fda0003f06070 */
[----:B------:R-:W-:Y:S05]  /*3500*/  @!P0 BRA `(.L_x_60) ;  /* 0x0000000000808947 */ /* 0x000fea0003800000 */
[----:B------:R-:W-:-:S13]  /*3510*/  ISETP.GT.AND P0, PT, R9, 0xfe, PT ;  /* 0x000000fe0900780c */ /* 0x000fda0003f04270 */
[----:B------:R-:W-:Y:S05]  /*3520*/  @P0 BRA `(.L_x_61) ;  /* 0x00000000006c0947 */ /* 0x000fea0003800000 */
[----:B------:R-:W-:-:S13]  /*3530*/  ISETP.GE.AND P0, PT, R9, 0x1, PT ;  /* 0x000000010900780c */ /* 0x000fda0003f06270 */
[----:B------:R-:W-:Y:S05]  /*3540*/  @P0 BRA `(.L_x_62) ;  /* 0x0000000000740947 */ /* 0x000fea0003800000 */
[----:B------:R-:W-:Y:S02]  /*3550*/  ISETP.GE.AND P0, PT, R9, -0x18, PT ;  /* 0xffffffe80900780c */ /* 0x000fe40003f06270 */
[----:B------:R-:W-:-:S11]  /*3560*/  LOP3.LUT R13, R13, 0x80000000, RZ, 0xc0, !PT ;  /* 0x800000000d0d7812 */ /* 0x000fd600078ec0ff */
[----:B------:R-:W-:Y:S05]  /*3570*/  @!P0 BRA `(.L_x_62) ;  /* 0x0000000000688947 */ /* 0x000fea0003800000 */
[CCC-:B------:R-:W-:Y:S01]  /*3580*/  FFMA.RZ R11, R16.reuse, R0.reuse, R15.reuse ;  /* 0x00000000100b7223 */ /* 0x1c0fe2000000c00f */
[C---:B------:R-:W-:Y:S02]  /*3590*/  ISETP.NE.AND P2, PT, R9.reuse, RZ, PT ;  /* 0x000000ff0900720c */ /* 0x040fe40003f45270 */
[----:B------:R-:W-:Y:S02]  /*35a0*/  ISETP.NE.AND P1, PT, R9, RZ, PT ;  /* 0x000000ff0900720c */ /* 0x000fe40003f25270 */
[----:B------:R-:W-:Y:S01]  /*35b0*/  LOP3.LUT R14, R11, 0x7fffff, RZ, 0xc0, !PT ;  /* 0x007fffff0b0e7812 */ /* 0x000fe200078ec0ff */
[CCC-:B------:R-:W-:Y:S01]  /*35c0*/  FFMA.RP R11, R16.reuse, R0.reuse, R15.reuse ;  /* 0x00000000100b7223 */ /* 0x1c0fe2000000800f */
[----:B------:R-:W-:Y:S01]  /*35d0*/  FFMA.RM R0, R16, R0, R15 ;  /* 0x0000000010007223 */ /* 0x000fe2000000400f */
[----:B------:R-:W-:Y:S02]  /*35e0*/  IADD3 R15, PT, PT, R9, 0x20, RZ ;  /* 0x00000020090f7810 */ /* 0x000fe40007ffe0ff */
[----:B------:R-:W-:-:S02]  /*35f0*/  LOP3.LUT R14, R14, 0x800000, RZ, 0xfc, !PT ;  /* 0x008000000e0e7812 */ /* 0x000fc400078efcff */
[----:B------:R-:W-:Y:S02]  /*3600*/  IADD3 R9, PT, PT, -R9, RZ, RZ ;  /* 0x000000ff09097210 */ /* 0x000fe40007ffe1ff */
[----:B------:R-:W-:Y:S02]  /*3610*/  SHF.L.U32 R15, R14, R15, RZ ;  /* 0x0000000f0e0f7219 */ /* 0x000fe400000006ff */
[----:B------:R-:W-:Y:S02]  /*3620*/  FSETP.NEU.FTZ.AND P0, PT, R11, R0, PT ;  /* 0x000000000b00720b */ /* 0x000fe40003f1d000 */
[----:B------:R-:W-:Y:S02]  /*3630*/  SEL R9, R9, RZ, P2 ;  /* 0x000000ff09097207 */ /* 0x000fe40001000000 */
[----:B------:R-:W-:Y:S02]  /*3640*/  ISETP.NE.AND P1, PT, R15, RZ, P1 ;  /* 0x000000ff0f00720c */ /* 0x000fe40000f25270 */
[----:B------:R-:W-:-:S02]  /*3650*/  SHF.R.U32.HI R9, RZ, R9, R14 ;  /* 0x00000009ff097219 */ /* 0x000fc4000001160e */
[----:B------:R-:W-:Y:S02]  /*3660*/  PLOP3.LUT P0, PT, P0, P1, PT, 0xf8, 0x8f ;  /* 0x00000000008f781c */ /* 0x000fe40000703f70 */
[----:B------:R-:W-:Y:S02]  /*3670*/  SHF.R.U32.HI R11, RZ, 0x1, R9 ;  /* 0x00000001ff0b7819 */ /* 0x000fe40000011609 */
[----:B------:R-:W-:-:S04]  /*3680*/  SEL R0, RZ, 0x1, !P0 ;  /* 0x00000001ff007807 */ /* 0x000fc80004000000 */
[----:B------:R-:W-:-:S04]  /*3690*/  LOP3.LUT R0, R0, 0x1, R11, 0xf8, !PT ;  /* 0x0000000100007812 */ /* 0x000fc800078ef80b */
[----:B------:R-:W-:-:S04]  /*36a0*/  LOP3.LUT R0, R0, R9, RZ, 0xc0, !PT ;  /* 0x0000000900007212 */ /* 0x000fc800078ec0ff */
[----:B------:R-:W-:-:S04]  /*36b0*/  IADD3 R0, PT, PT, R11, R0, RZ ;  /* 0x000000000b007210 */ /* 0x000fc80007ffe0ff */
[----:B------:R-:W-:Y:S01]  /*36c0*/  LOP3.LUT R13, R0, R13, RZ, 0xfc, !PT ;  /* 0x0000000d000d7212 */ /* 0x000fe200078efcff */
[----:B------:R-:W-:Y:S06]  /*36d0*/  BRA `(.L_x_62) ;  /* 0x0000000000107947 */ /* 0x000fec0003800000 */
.L_x_61:
[----:B------:R-:W-:-:S04]  /*36e0*/  LOP3.LUT R13, R13, 0x80000000, RZ, 0xc0, !PT ;  /* 0x800000000d0d7812 */ /* 0x000fc800078ec0ff */
[----:B------:R-:W-:Y:S01]  /*36f0*/  LOP3.LUT R13, R13, 0x7f800000, RZ, 0xfc, !PT ;  /* 0x7f8000000d0d7812 */ /* 0x000fe200078efcff */
[----:B------:R-:W-:Y:S06]  /*3700*/  BRA `(.L_x_62) ;  /* 0x0000000000047947 */ /* 0x000fec0003800000 */
.L_x_60:
[----:B------:R-:W-:-:S07]  /*3710*/  LEA R13, R14, R13, 0x17 ;  /* 0x0000000d0e0d7211 */ /* 0x000fce00078eb8ff */
.L_x_62:
[----:B------:R-:W-:Y:S05]  /*3720*/  BSYNC.RECONVERGENT B1 ;  /* 0x0000000000017941 */ /* 0x000fea0003800200 */
.L_x_59:
[----:B------:R-:W-:Y:S05]  /*3730*/  BRA `(.L_x_63) ;  /* 0x0000000000207947 */ /* 0x000fea0003800000 */
.L_x_58:
[----:B------:R-:W-:-:S04]  /*3740*/  LOP3.LUT R13, R13, 0x80000000, R0, 0x48, !PT ;  /* 0x800000000d0d7812 */ /* 0x000fc800078e4800 */
[----:B------:R-:W-:Y:S01]  /*3750*/  LOP3.LUT R13, R13, 0x7f800000, RZ, 0xfc, !PT ;  /* 0x7f8000000d0d7812 */ /* 0x000fe200078efcff */
[----:B------:R-:W-:Y:S06]  /*3760*/  BRA `(.L_x_63) ;  /* 0x0000000000147947 */ /* 0x000fec0003800000 */
.L_x_57:
[----:B------:R-:W-:Y:S01]  /*3770*/  LOP3.LUT R13, R13, 0x80000000, R0, 0x48, !PT ;  /* 0x800000000d0d7812 */ /* 0x000fe200078e4800 */
[----:B------:R-:W-:Y:S06]  /*3780*/  BRA `(.L_x_63) ;  /* 0x00000000000c7947 */ /* 0x000fec0003800000 */
.L_x_56:
[----:B------:R-:W0:Y:S01]  /*3790*/  MUFU.RSQ R13, -QNAN ;  /* 0xffc00000000d7908 */ /* 0x000e220000001400 */
[----:B------:R-:W-:Y:S05]  /*37a0*/  BRA `(.L_x_63) ;  /* 0x0000000000047947 */ /* 0x000fea0003800000 */
.L_x_55:
[----:B------:R-:W-:-:S07]  /*37b0*/  FADD.FTZ R13, R0, R3 ;  /* 0x00000003000d7221 */ /* 0x000fce0000010000 */
.L_x_63:
[----:B------:R-:W-:Y:S05]  /*37c0*/  BSYNC.RECONVERGENT B0 ;  /* 0x0000000000007941 */ /* 0x000fea0003800200 */
.L_x_53:
[----:B------:R-:W-:Y:S01]  /*37d0*/  HFMA2 R11, -RZ, RZ, 0, 0 ;  /* 0x00000000ff0b7431 */ /* 0x000fe200000001ff */
[----:B0-----:R-:W-:-:S03]  /*37e0*/  MOV R9, R13 ;  /* 0x0000000d00097202 */ /* 0x001fc60000000f00 */
[----:B------:R-:W-:Y:S05]  /*37f0*/  RET.REL.NODEC R10 `(_Z14softmax_kernelPKfPfiii) ;  /* 0xffffffc80a007950 */ /* 0x000fea0003c3ffff */
.L_x_64:
        /* <DEDUP_REMOVED lines=16> */
.L_x_95:


//--------------------- .text._Z11mask_kernelPfiii --------------------------
	.section	.text._Z11mask_kernelPfiii,"ax",@progbits
	.align	128
        .global         _Z11mask_kernelPfiii
        .type           _Z11mask_kernelPfiii,@function
        .size           _Z11mask_kernelPfiii,(.L_x_101 - _Z11mask_kernelPfiii)
        .other          _Z11mask_kernelPfiii,@"STO_CUDA_ENTRY STV_DEFAULT"
_Z11mask_kernelPfiii:
.text._Z11mask_kernelPfiii:
[----:B------:R-:W-:Y:S08]  /*0000*/  LDC R1, c[0x0][0x37c] ;  /* 0x0000df00ff017b82 */ /* 0x000ff00000000800 */
[----:B------:R-:W0:Y:S01]  /*0010*/  LDC R0, c[0x0][0x38c] ;  /* 0x0000e300ff007b82 */ /* 0x000e220000000800 */
[----:B------:R-:W1:Y:S01]  /*0020*/  S2R R9, SR_CTAID.Z ;  /* 0x0000000000097919 */ /* 0x000e620000002700 */
[----:B------:R-:W2:Y:S01]  /*0030*/  LDCU UR6, c[0x0][0x390] ;  /* 0x00007200ff0677ac */ /* 0x000ea20008000800 */
[----:B------:R-:W3:Y:S01]  /*0040*/  S2R R7, SR_TID.X ;  /* 0x0000000000077919 */ /* 0x000ee20000002100 */
[----:B------:R-:W4:Y:S04]  /*0050*/  LDCU UR7, c[0x0][0x388] ;  /* 0x00007100ff0777ac */ /* 0x000f280008000800 */
[----:B------:R-:W5:Y:S08]  /*0060*/  S2UR UR4, SR_CTAID.Y ;  /* 0x00000000000479c3 */ /* 0x000f700000002600 */
[----:B------:R-:W3:Y:S01]  /*0070*/  S2UR UR5, SR_CTAID.X ;  /* 0x00000000000579c3 */ /* 0x000ee20000002500 */
[----:B0-----:R-:W-:-:S02]  /*0080*/  IABS R11, R0 ;  /* 0x00000000000b7213 */ /* 0x001fc40000000000 */
[----:B------:R-:W-:Y:S02]  /*0090*/  LOP3.LUT R8, RZ, R0, RZ, 0x33, !PT ;  /* 0x00000000ff087212 */ /* 0x000fe400078e33ff */
[----:B------:R-:W0:Y:S08]  /*00a0*/  I2F.RP R4, R11 ;  /* 0x0000000b00047306 */ /* 0x000e300000209400 */
[----:B0-----:R-:W0:Y:S02]  /*00b0*/  MUFU.RCP R4, R4 ;  /* 0x0000000400047308 */ /* 0x001e240000001000 */
[----:B0-----:R-:W-:-:S06]  /*00c0*/  VIADD R2, R4, 0xffffffe ;  /* 0x0ffffffe04027836 */ /* 0x001fcc0000000000 */
[----:B------:R0:W2:Y:S02]  /*00d0*/  F2I.FTZ.U32.TRUNC.NTZ R3, R2 ;  /* 0x0000000200037305 */ /* 0x0000a4000021f000 */
[----:B0-----:R-:W-:Y:S02]  /*00e0*/  IMAD.MOV.U32 R2, RZ, RZ, RZ ;  /* 0x000000ffff027224 */ /* 0x001fe400078e00ff */
[----:B--2---:R-:W-:-:S04]  /*00f0*/  IMAD.MOV R6, RZ, RZ, -R3 ;  /* 0x000000ffff067224 */ /* 0x004fc800078e0a03 */
[----:B------:R-:W-:Y:S01]  /*0100*/  IMAD R5, R6, R11, RZ ;  /* 0x0000000b06057224 */ /* 0x000fe200078e02ff */
[----:B-1----:R-:W-:-:S03]  /*0110*/  IABS R6, R9 ;  /* 0x0000000900067213 */ /* 0x002fc60000000000 */
[----:B------:R-:W-:Y:S01]  /*0120*/  IMAD.HI.U32 R3, R3, R5, R2 ;  /* 0x0000000503037227 */ /* 0x000fe200078e0002 */
[----:B------:R-:W-:Y:S01]  /*0130*/  LOP3.LUT R2, R9, R0, RZ, 0x3c, !PT ;  /* 0x0000000009027212 */ /* 0x000fe200078e3cff */
[----:B------:R-:W5:Y:S03]  /*0140*/  S2R R5, SR_TID.Y ;  /* 0x0000000000057919 */ /* 0x000f660000002200 */
[----:B------:R-:W-:Y:S01]  /*0150*/  ISETP.GE.AND P0, PT, R2, RZ, PT ;  /* 0x000000ff0200720c */ /* 0x000fe20003f06270 */
[----:B------:R-:W-:-:S05]  /*0160*/  IMAD.HI.U32 R3, R3, R6, RZ ;  /* 0x0000000603037227 */ /* 0x000fca00078e00ff */
[----:B------:R-:W-:-:S05]  /*0170*/  IADD3 R4, PT, PT, -R3, RZ, RZ ;  /* 0x000000ff03047210 */ /* 0x000fca0007ffe1ff */
[C---:B------:R-:W-:Y:S02]  /*0180*/  IMAD R6, R11.reuse, R4, R6 ;  /* 0x000000040b067224 */ /* 0x040fe400078e0206 */
[----:B------:R-:W5:Y:S03]  /*0190*/  LDC R4, c[0x0][0x364] ;  /* 0x0000d900ff047b82 */ /* 0x000f660000000800 */
[----:B------:R-:W-:-:S05]  /*01a0*/  ISETP.GT.U32.AND P2, PT, R11, R6, PT ;  /* 0x000000060b00720c */ /* 0x000fca0003f44070 */
[----:B------:R-:W3:Y:S08]  /*01b0*/  LDC R2, c[0x0][0x360] ;  /* 0x0000d800ff027b82 */ /* 0x000ef00000000800 */
[----:B------:R-:W-:Y:S02]  /*01c0*/  @!P2 IMAD.IADD R6, R6, 0x1, -R11 ;  /* 0x000000010606a824 */ /* 0x000fe400078e0a0b */
[----:B------:R-:W-:-:S03]  /*01d0*/  @!P2 VIADD R3, R3, 0x1 ;  /* 0x000000010303a836 */ /* 0x000fc60000000000 */
[----:B------:R-:W-:Y:S01]  /*01e0*/  ISETP.GE.U32.AND P1, PT, R6, R11, PT ;  /* 0x0000000b0600720c */ /* 0x000fe20003f26070 */
[----:B-----5:R-:W-:Y:S02]  /*01f0*/  IMAD R4, R4, UR4, R5 ;  /* 0x0000000404047c24 */ /* 0x020fe4000f8e0205 */
[----:B---3--:R-:W-:-:S10]  /*0200*/  IMAD R5, R2, UR5, R7 ;  /* 0x0000000502057c24 */ /* 0x008fd4000f8e0207 */
[----:B------:R-:W-:Y:S02]  /*0210*/  @P1 IADD3 R3, PT, PT, R3, 0x1, RZ ;  /* 0x0000000103031810 */ /* 0x000fe40007ffe0ff */
[----:B------:R-:W-:-:S03]  /*0220*/  ISETP.NE.AND P1, PT, R0, RZ, PT ;  /* 0x000000ff0000720c */ /* 0x000fc60003f25270 */
[----:B------:R-:W-:Y:S01]  /*0230*/  @!P0 IMAD.MOV R3, RZ, RZ, -R3 ;  /* 0x000000ffff038224 */ /* 0x000fe200078e0a03 */
[----:B------:R-:W-:-:S04]  /*0240*/  ISETP.GE.AND P0, PT, R4, UR6, PT ;  /* 0x0000000604007c0c */ /* 0x000fc8000bf06270 */
[----:B------:R-:W-:-:S04]  /*0250*/  SEL R10, R8, R3, !P1 ;  /* 0x00000003080a7207 */ /* 0x000fc80004800000 */
[----:B----4-:R-:W-:-:S04]  /*0260*/  ISETP.GE.OR P0, PT, R10, UR7, P0 ;  /* 0x000000070a007c0c */ /* 0x010fc80008706670 */
[----:B------:R-:W-:-:S04]  /*0270*/  ISETP.LT.OR P0, PT, R0, RZ, P0 ;  /* 0x000000ff0000720c */ /* 0x000fc80000701670 */
[----:B------:R-:W-:-:S04]  /*0280*/  ISETP.GE.OR P0, PT, R5, UR6, P0 ;  /* 0x0000000605007c0c */ /* 0x000fc80008706670 */
[----:B------:R-:W-:-:S13]  /*0290*/  ISETP.GE.OR P0, PT, R4, R5, P0 ;  /* 0x000000050400720c */ /* 0x000fda0000706670 */
[----:B------:R-:W-:Y:S05]  /*02a0*/  @P0 EXIT ;  /* 0x000000000000094d */ /* 0x000fea0003800000 */
[----:B------:R-:W-:Y:S01]  /*02b0*/  ISETP.GE.AND P2, PT, R9, RZ, PT ;  /* 0x000000ff0900720c */ /* 0x000fe20003f46270 */
[----:B------:R-:W-:Y:S01]  /*02c0*/  IMAD.IADD R3, R6, 0x1, -R11 ;  /* 0x0000000106037824 */ /* 0x000fe200078e0a0b */
[-C--:B------:R-:W-:Y:S01]  /*02d0*/  ISETP.GT.U32.AND P0, PT, R11, R6.reuse, PT ;  /* 0x000000060b00720c */ /* 0x080fe20003f04070 */
[----:B------:R-:W0:Y:S03]  /*02e0*/  LDCU.64 UR4, c[0x0][0x358] ;  /* 0x00006b00ff0477ac */ /* 0x000e260008000a00 */
[----:B------:R-:W-:Y:S02]  /*02f0*/  SEL R7, R3, R6, !P0 ;  /* 0x0000000603077207 */ /* 0x000fe40004000000 */
[----:B------:R-:W1:Y:S05]  /*0300*/  LDC.64 R2, c[0x0][0x380] ;  /* 0x0000e000ff027b82 */ /* 0x000e6a0000000a00 */
[----:B------:R-:W-:-:S04]  /*0310*/  @!P2 IADD3 R7, PT, PT, -R7, RZ, RZ ;  /* 0x000000ff0707a210 */ /* 0x000fc80007ffe1ff */
[----:B------:R-:W-:-:S05]  /*0320*/  SEL R7, R8, R7, !P1 ;  /* 0x0000000708077207 */ /* 0x000fca0004800000 */
[----:B------:R-:W-:-:S04]  /*0330*/  IMAD R7, R10, R0, R7 ;  /* 0x000000000a077224 */ /* 0x000fc800078e0207 */
[----:B------:R-:W-:Y:S02]  /*0340*/  IMAD R4, R7, UR6, R4 ;  /* 0x0000000607047c24 */ /* 0x000fe4000f8e0204 */
[----:B------:R-:W-:Y:S02]  /*0350*/  IMAD.MOV.U32 R7, RZ, RZ, -0x800000 ;  /* 0xff800000ff077424 */ /* 0x000fe400078e00ff */
[----:B------:R-:W-:-:S04]  /*0360*/  IMAD R5, R4, UR6, R5 ;  /* 0x0000000604057c24 */ /* 0x000fc8000f8e0205 */
[----:B-1----:R-:W-:-:S05]  /*0370*/  IMAD.WIDE R2, R5, 0x4, R2 ;  /* 0x0000000405027825 */ /* 0x002fca00078e0202 */
[----:B0-----:R-:W-:Y:S01]  /*0380*/  STG.E desc[UR4][R2.64], R7 ;  /* 0x0000000702007986 */ /* 0x001fe2000c101904 */
[----:B------:R-:W-:Y:S05]  /*0390*/  EXIT ;  /* 0x000000000000794d */ /* 0x000fea0003800000 */
.L_x_65:
        /* <DEDUP_REMOVED lines=14> */
.L_x_101:


//--------------------- .text._Z18attn_matmul_kernelPKfS0_Pfiiii --------------------------
	.section	.text._Z18attn_matmul_kernelPKfS0_Pfiiii,"ax",@progbits
	.align	128
        .global         _Z18attn_matmul_kernelPKfS0_Pfiiii
        .type           _Z18attn_matmul_kernelPKfS0_Pfiiii,@function
        .size           _Z18attn_matmul_kernelPKfS0_Pfiiii,(.L_x_102 - _Z18attn_matmul_kernelPKfS0_Pfiiii)
        .other          _Z18attn_matmul_kernelPKfS0_Pfiiii,@"STO_CUDA_ENTRY STV_DEFAULT"
_Z18attn_matmul_kernelPKfS0_Pfiiii:
.text._Z18attn_matmul_kernelPKfS0_Pfiiii:
[----:B------:R-:W-:Y:S08]  /*0000*/  LDC R1, c[0x0][0x37c] ;  /* 0x0000df00ff017b82 */ /* 0x000ff00000000800 */
[----:B------:R-:W0:Y:S01]  /*0010*/  LDC R15, c[0x0][0x39c] ;  /* 0x0000e700ff0f7b82 */ /* 0x000e220000000800 */
[----:B------:R-:W1:Y:S01]  /*0020*/  S2R R10, SR_CTAID.Z ;  /* 0x00000000000a7919 */ /* 0x000e620000002700 */
[----:B------:R-:W2:Y:S01]  /*0030*/  LDCU UR7, c[0x0][0x398] ;  /* 0x00007300ff0777ac */ /* 0x000ea20008000800 */
[----:B------:R-:W3:Y:S05]  /*0040*/  S2R R6, SR_TID.Y ;  /* 0x0000000000067919 */ /* 0x000eea0000002200 */
[----:B------:R-:W3:Y:S01]  /*0050*/  S2UR UR6, SR_CTAID.Y ;  /* 0x00000000000679c3 */ /* 0x000ee20000002600 */
[----:B------:R-:W4:Y:S07]  /*0060*/  S2R R8, SR_TID.X ;  /* 0x0000000000087919 */ /* 0x000f2e0000002100 */
[----:B------:R-:W3:Y:S01]  /*0070*/  LDC R17, c[0x0][0x364] ;  /* 0x0000d900ff117b82 */ /* 0x000ee20000000800 */
[----:B------:R-:W5:Y:S01]  /*0080*/  LDCU UR5, c[0x0][0x360] ;  /* 0x00006c00ff0577ac */ /* 0x000f620008000800 */
[----:B0-----:R-:W-:-:S06]  /*0090*/  IABS R7, R15 ;  /* 0x0000000f00077213 */ /* 0x001fcc0000000000 */
[----:B------:R-:W5:Y:S01]  /*00a0*/  S2UR UR4, SR_CTAID.X ;  /* 0x00000000000479c3 */ /* 0x000f620000002500 */
[----:B------:R-:W0:Y:S01]  /*00b0*/  I2F.RP R0, R7 ;  /* 0x0000000700007306 */ /* 0x000e220000209400 */
[----:B---3--:R-:W-:-:S07]  /*00c0*/  IMAD R17, R17, UR6, R6 ;  /* 0x0000000611117c24 */ /* 0x008fce000f8e0206 */
[----:B0-----:R-:W0:Y:S01]  /*00d0*/  MUFU.RCP R0, R0 ;  /* 0x0000000000007308 */ /* 0x001e220000001000 */
[----:B-----5:R-:W-:Y:S01]  /*00e0*/  UIMAD UR4, UR4, UR5, URZ ;  /* 0x00000005040472a4 */ /* 0x020fe2000f8e02ff */
[----:B0-----:R-:W-:-:S06]  /*00f0*/  IADD3 R2, PT, PT, R0, 0xffffffe, RZ ;  /* 0x0ffffffe00027810 */ /* 0x001fcc0007ffe0ff */
[----:B------:R0:W3:Y:S02]  /*0100*/  F2I.FTZ.U32.TRUNC.NTZ R3, R2 ;  /* 0x0000000200037305 */ /* 0x0000e4000021f000 */
[----:B0-----:R-:W-:Y:S01]  /*0110*/  HFMA2 R2, -RZ, RZ, 0, 0 ;  /* 0x00000000ff027431 */ /* 0x001fe200000001ff */
[----:B---3--:R-:W-:-:S05]  /*0120*/  IADD3 R4, PT, PT, RZ, -R3, RZ ;  /* 0x80000003ff047210 */ /* 0x008fca0007ffe0ff */
[----:B------:R-:W-:Y:S01]  /*0130*/  IMAD R5, R4, R7, RZ ;  /* 0x0000000704057224 */ /* 0x000fe200078e02ff */
[----:B-1----:R-:W-:-:S03]  /*0140*/  IABS R4, R10 ;  /* 0x0000000a00047213 */ /* 0x002fc60000000000 */
[----:B------:R-:W-:Y:S01]  /*0150*/  IMAD.HI.U32 R3, R3, R5, R2 ;  /* 0x0000000503037227 */ /* 0x000fe200078e0002 */
[----:B------:R-:W-:-:S04]  /*0160*/  LOP3.LUT R5, R10, R15, RZ, 0x3c, !PT ;  /* 0x0000000f0a057212 */ /* 0x000fc800078e3cff */
[----:B------:R-:W-:Y:S01]  /*0170*/  ISETP.GE.AND P0, PT, R5, RZ, PT ;  /* 0x000000ff0500720c */ /* 0x000fe20003f06270 */
[----:B------:R-:W-:Y:S01]  /*0180*/  IMAD.HI.U32 R0, R3, R4, RZ ;  /* 0x0000000403007227 */ /* 0x000fe200078e00ff */
[----:B------:R-:W-:-:S04]  /*0190*/  LOP3.LUT R5, RZ, R15, RZ, 0x33, !PT ;  /* 0x0000000fff057212 */ /* 0x000fc800078e33ff */
[----:B------:R-:W-:-:S05]  /*01a0*/  IADD3 R3, PT, PT, -R0, RZ, RZ ;  /* 0x000000ff00037210 */ /* 0x000fca0007ffe1ff */
[C---:B------:R-:W-:Y:S02]  /*01b0*/  IMAD R4, R7.reuse, R3, R4 ;  /* 0x0000000307047224 */ /* 0x040fe400078e0204 */
[----:B------:R-:W0:Y:S03]  /*01c0*/  LDC.64 R2, c[0x0][0x3a0] ;  /* 0x0000e800ff027b82 */ /* 0x000e260000000a00 */
[----:B------:R-:W-:-:S13]  /*01d0*/  ISETP.GT.U32.AND P2, PT, R7, R4, PT ;  /* 0x000000040700720c */ /* 0x000fda0003f44070 */
[-C--:B------:R-:W-:Y:S02]  /*01e0*/  @!P2 IADD3 R4, PT, PT, R4, -R7.reuse, RZ ;  /* 0x800000070404a210 */ /* 0x080fe40007ffe0ff */
[----:B------:R-:W-:Y:S02]  /*01f0*/  @!P2 IADD3 R0, PT, PT, R0, 0x1, RZ ;  /* 0x000000010000a810 */ /* 0x000fe40007ffe0ff */
[----:B------:R-:W-:-:S13]  /*0200*/  ISETP.GE.U32.AND P1, PT, R4, R7, PT ;  /* 0x000000070400720c */ /* 0x000fda0003f26070 */
[----:B------:R-:W-:Y:S02]  /*0210*/  @P1 IADD3 R0, PT, PT, R0, 0x1, RZ ;  /* 0x0000000100001810 */ /* 0x000fe40007ffe0ff */
[----:B------:R-:W-:Y:S02]  /*0220*/  ISETP.NE.AND P1, PT, R15, RZ, PT ;  /* 0x000000ff0f00720c */ /* 0x000fe40003f25270 */
[----:B------:R-:W-:Y:S02]  /*0230*/  @!P0 IADD3 R0, PT, PT, -R0, RZ, RZ ;  /* 0x000000ff00008210 */ /* 0x000fe40007ffe1ff */
[----:B0-----:R-:W-:Y:S02]  /*0240*/  ISETP.GE.AND P0, PT, R17, R2, PT ;  /* 0x000000021100720c */ /* 0x001fe40003f06270 */
[----:B------:R-:W-:Y:S02]  /*0250*/  SEL R6, R5, R0, !P1 ;  /* 0x0000000005067207 */ /* 0x000fe40004800000 */
[----:B----4-:R-:W-:-:S02]  /*0260*/  IADD3 R0, PT, PT, R8, UR4, RZ ;  /* 0x0000000408007c10 */ /* 0x010fc4000fffe0ff */
[----:B--2---:R-:W-:-:S04]  /*0270*/  ISETP.GE.OR P0, PT, R6, UR7, P0 ;  /* 0x0000000706007c0c */ /* 0x004fc80008706670 */
[----:B------:R-:W-:-:S04]  /*0280*/  ISETP.LT.OR P0, PT, R15, RZ, P0 ;  /* 0x000000ff0f00720c */ /* 0x000fc80000701670 */
[----:B------:R-:W-:-:S13]  /*0290*/  ISETP.GE.OR P0, PT, R0, R3, P0 ;  /* 0x000000030000720c */ /* 0x000fda0000706670 */
[----:B------:R-:W-:Y:S05]  /*02a0*/  @P0 EXIT ;  /* 0x000000000000094d */ /* 0x000fea0003800000 */
[----:B------:R-:W-:Y:S01]  /*02b0*/  ISETP.GE.AND P2, PT, R10, RZ, PT ;  /* 0x000000ff0a00720c */ /* 0x000fe20003f46270 */
[----:B------:R-:W0:Y:S01]  /*02c0*/  LDCU.64 UR8, c[0x0][0x358] ;  /* 0x00006b00ff0877ac */ /* 0x000e220008000a00 */
[-C--:B------:R-:W-:Y:S02]  /*02d0*/  ISETP.GT.U32.AND P0, PT, R7, R4.reuse, PT ;  /* 0x000000040700720c */ /* 0x080fe40003f04070 */
[----:B------:R-:W-:Y:S02]  /*02e0*/  IADD3 R7, PT, PT, R4, -R7, RZ ;  /* 0x8000000704077210 */ /* 0x000fe40007ffe0ff */
[C---:B------:R-:W-:Y:S02]  /*02f0*/  LOP3.LUT R25, R2.reuse, 0x7, RZ, 0xc0, !PT ;  /* 0x0000000702197812 */ /* 0x040fe400078ec0ff */
[----:B------:R-:W-:Y:S02]  /*0300*/  SEL R4, R7, R4, !P0 ;  /* 0x0000000407047207 */ /* 0x000fe40004000000 */
[----:B------:R-:W-:-:S02]  /*0310*/  ISETP.GE.U32.AND P0, PT, R2, 0x8, PT ;  /* 0x000000080200780c */ /* 0x000fc40003f06070 */
[----:B------:R-:W-:Y:S02]  /*0320*/  MOV R12, RZ ;  /* 0x000000ff000c7202 */ /* 0x000fe40000000f00 */
[----:B------:R-:W-:Y:S02]  /*0330*/  @!P2 IADD3 R4, PT, PT, -R4, RZ, RZ ;  /* 0x000000ff0404a210 */ /* 0x000fe40007ffe1ff */
[----:B------:R-:W-:Y:S02]  /*0340*/  MOV R16, RZ ;  /* 0x000000ff00107202 */ /* 0x000fe40000000f00 */
[----:B------:R-:W-:Y:S02]  /*0350*/  SEL R4, R5, R4, !P1 ;  /* 0x0000000405047207 */ /* 0x000fe40004800000 */
[----:B------:R-:W-:-:S03]  /*0360*/  ISETP.NE.AND P1, PT, R25, RZ, PT ;  /* 0x000000ff1900720c */ /* 0x000fc60003f25270 */
[----:B------:R-:W-:-:S04]  /*0370*/  IMAD R15, R6, R15, R4 ;  /* 0x0000000f060f7224 */ /* 0x000fc800078e0204 */
[----:B------:R-:W-:-:S04]  /*0380*/  IMAD R17, R15, R2, R17 ;  /* 0x000000020f117224 */ /* 0x000fc800078e0211 */
[----:B------:R-:W-:Y:S01]  /*0390*/  IMAD R19, R17, R2, RZ ;  /* 0x0000000211137224 */ /* 0x000fe200078e02ff */
[----:B0-----:R-:W-:Y:S06]  /*03a0*/  @!P0 BRA `(.L_x_66) ;  /* 0x0000000000cc8947 */ /* 0x001fec0003800000 */
[----:B------:R-:W0:Y:S01]  /*03b0*/  LDCU.64 UR6, c[0x0][0x380] ;  /* 0x00007000ff0677ac */ /* 0x000e220008000a00 */
[C---:B------:R-:W-:Y:S01]  /*03c0*/  IMAD R4, R2.reuse, R3, RZ ;  /* 0x0000000302047224 */ /* 0x040fe200078e02ff */
[----:B------:R-:W-:Y:S02]  /*03d0*/  LOP3.LUT R16, R2, 0x7ffffff8, RZ, 0xc0, !PT ;  /* 0x7ffffff802107812 */ /* 0x000fe400078ec0ff */
[----:B------:R-:W-:Y:S01]  /*03e0*/  MOV R12, RZ ;  /* 0x000000ff000c7202 */ /* 0x000fe20000000f00 */
[----:B------:R-:W-:Y:S01]  /*03f0*/  IMAD R4, R15, R4, R8 ;  /* 0x000000040f047224 */ /* 0x000fe200078e0208 */
[----:B------:R-:W-:Y:S02]  /*0400*/  MOV R14, R19 ;  /* 0x00000013000e7202 */ /* 0x000fe40000000f00 */
[----:B------:R-:W-:Y:S02]  /*0410*/  IADD3 R20, PT, PT, -R16, RZ, RZ ;  /* 0x000000ff10147210 */ /* 0x000fe40007ffe1ff */
[----:B------:R-:W-:Y:S01]  /*0420*/  IADD3 R18, PT, PT, R4, UR4, RZ ;  /* 0x0000000404127c10 */ /* 0x000fe2000fffe0ff */
[----:B0-----:R-:W-:-:S04]  /*0430*/  UIADD3 UR5, UP0, UPT, UR6, 0x10, URZ ;  /* 0x0000001006057890 */ /* 0x001fc8000ff1e0ff */
[----:B------:R-:W-:-:S12]  /*0440*/  UIADD3.X UR6, UPT, UPT, URZ, UR7, URZ, UP0, !UPT ;  /* 0x00000007ff067290 */ /* 0x000fd800087fe4ff */
.L_x_67:
[----:B------:R-:W0:Y:S01]  /*0450*/  LDC.64 R28, c[0x0][0x388] ;  /* 0x0000e200ff1c7b82 */ /* 0x000e220000000a00 */
[----:B------:R-:W-:Y:S02]  /*0460*/  MOV R4, UR5 ;  /* 0x0000000500047c02 */ /* 0x000fe40008000f00 */
[----:B------:R-:W-:-:S03]  /*0470*/  MOV R5, UR6 ;  /* 0x0000000600057c02 */ /* 0x000fc60008000f00 */
[----:B------:R-:W-:-:S05]  /*0480*/  IMAD.WIDE R4, R14, 0x4, R4 ;  /* 0x000000040e047825 */ /* 0x000fca00078e0204 */
[----:B------:R-:W2:Y:S04]  /*0490*/  LDG.E R21, desc[UR8][R4.64+-0xc] ;  /* 0xfffff40804157981 */ /* 0x000ea8000c1e1900 */
[----:B------:R-:W3:Y:S01]  /*04a0*/  LDG.E R27, desc[UR8][R4.64+-0x8] ;  /* 0xfffff808041b7981 */ /* 0x000ee2000c1e1900 */
[----:B0-----:R-:W-:-:S05]  /*04b0*/  IMAD.WIDE R28, R18, 0x4, R28 ;  /* 0x00000004121c7825 */ /* 0x001fca00078e021c */
[----:B------:R-:W4:Y:S01]  /*04c0*/  LDG.E R13, desc[UR8][R28.64] ;  /* 0x000000081c0d7981 */ /* 0x000f22000c1e1900 */
[----:B------:R-:W-:-:S05]  /*04d0*/  IMAD.WIDE R22, R3, 0x4, R28 ;  /* 0x0000000403167825 */ /* 0x000fca00078e021c */
[----:B------:R-:W2:Y:S04]  /*04e0*/  LDG.E R24, desc[UR8][R22.64] ;  /* 0x0000000816187981 */ /* 0x000ea8000c1e1900 */
[----:B------:R-:W4:Y:S01]  /*04f0*/  LDG.E R29, desc[UR8][R4.64+-0x10] ;  /* 0xfffff008041d7981 */ /* 0x000f22000c1e1900 */
[----:B------:R-:W-:-:S05]  /*0500*/  IMAD.WIDE R8, R3, 0x4, R22 ;  /* 0x0000000403087825 */ /* 0x000fca00078e0216 */
[----:B------:R0:W3:Y:S01]  /*0510*/  LDG.E R26, desc[UR8][R8.64] ;  /* 0x00000008081a7981 */ /* 0x0000e2000c1e1900 */
[----:B------:R-:W-:-:S04]  /*0520*/  IMAD.WIDE R10, R3, 0x4, R8 ;  /* 0x00000004030a7825 */ /* 0x000fc800078e0208 */
[----:B------:R-:W-:Y:S02]  /*0530*/  IMAD.WIDE R6, R3, 0x4, R10 ;  /* 0x0000000403067825 */ /* 0x000fe400078e020a */
[----:B------:R-:W5:Y:S04]  /*0540*/  LDG.E R10, desc[UR8][R10.64] ;  /* 0x000000080a0a7981 */ /* 0x000f68000c1e1900 */
[----:B------:R-:W5:Y:S01]  /*0550*/  LDG.E R11, desc[UR8][R4.64+0x8] ;  /* 0x00000808040b7981 */ /* 0x000f62000c1e1900 */
[----:B----4-:R-:W-:Y:S01]  /*0560*/  FFMA R28, R29, R13, R12 ;  /* 0x0000000d1d1c7223 */ /* 0x010fe2000000000c */
[----:B------:R-:W-:Y:S02]  /*0570*/  IMAD.WIDE R12, R3, 0x4, R6 ;  /* 0x00000004030c7825 */ /* 0x000fe400078e0206 */
[----:B------:R-:W5:Y:S02]  /*0580*/  LDG.E R29, desc[UR8][R4.64+-0x4] ;  /* 0xfffffc08041d7981 */ /* 0x000f64000c1e1900 */
[----:B--2---:R-:W-:-:S02]  /*0590*/  FFMA R24, R21, R24, R28 ;  /* 0x0000001815187223 */ /* 0x004fc4000000001c */
[----:B------:R-:W2:Y:S01]  /*05a0*/  LDG.E R6, desc[UR8][R6.64] ;  /* 0x0000000806067981 */ /* 0x000ea2000c1e1900 */
[----:B------:R-:W-:-:S03]  /*05b0*/  IMAD.WIDE R22, R3, 0x4, R12 ;  /* 0x0000000403167825 */ /* 0x000fc600078e020c */
[----:B------:R-:W2:Y:S04]  /*05c0*/  LDG.E R21, desc[UR8][R4.64] ;  /* 0x0000000804157981 */ /* 0x000ea8000c1e1900 */
[----:B------:R-:W4:Y:S01]  /*05d0*/  LDG.E R12, desc[UR8][R12.64] ;  /* 0x000000080c0c7981 */ /* 0x000f22000c1e1900 */
[----:B0-----:R-:W-:-:S03]  /*05e0*/  IMAD.WIDE R8, R3, 0x4, R22 ;  /* 0x0000000403087825 */ /* 0x001fc600078e0216 */
[----:B------:R-:W4:Y:S04]  /*05f0*/  LDG.E R7, desc[UR8][R4.64+0x4] ;  /* 0x0000040804077981 */ /* 0x000f28000c1e1900 */
[----:B------:R-:W4:Y:S04]  /*0600*/  LDG.E R28, desc[UR8][R22.64] ;  /* 0x00000008161c7981 */ /* 0x000f28000c1e1900 */
[----:B------:R-:W4:Y:S04]  /*0610*/  LDG.E R13, desc[UR8][R4.64+0xc] ;  /* 0x00000c08040d7981 */ /* 0x000f28000c1e1900 */
[----:B------:R-:W4:Y:S01]  /*0620*/  LDG.E R8, desc[UR8][R8.64] ;  /* 0x0000000808087981 */ /* 0x000f22000c1e1900 */
[----:B---3--:R-:W-:Y:S01]  /*0630*/  FFMA R24, R27, R26, R24 ;  /* 0x0000001a1b187223 */ /* 0x008fe20000000018 */
[----:B------:R-:W-:-:S04]  /*0640*/  IADD3 R20, PT, PT, R20, 0x8, RZ ;  /* 0x0000000814147810 */ /* 0x000fc80007ffe0ff */
[----:B------:R-:W-:Y:S02]  /*0650*/  ISETP.NE.AND P0, PT, R20, RZ, PT ;  /* 0x000000ff1400720c */ /* 0x000fe40003f05270 */
[----:B------:R-:W-:Y:S02]  /*0660*/  LEA R18, R3, R18, 0x3 ;  /* 0x0000001203127211 */ /* 0x000fe400078e18ff */
[----:B------:R-:W-:Y:S01]  /*0670*/  IADD3 R14, PT, PT, R14, 0x8, RZ ;  /* 0x000000080e0e7810 */ /* 0x000fe20007ffe0ff */
[----:B-----5:R-:W-:-:S04]  /*0680*/  FFMA R10, R29, R10, R24 ;  /* 0x0000000a1d0a7223 */ /* 0x020fc80000000018 */
[----:B--2---:R-:W-:-:S04]  /*0690*/  FFMA R6, R21, R6, R10 ;  /* 0x0000000615067223 */ /* 0x004fc8000000000a */
[----:B----4-:R-:W-:-:S04]  /*06a0*/  FFMA R6, R7, R12, R6 ;  /* 0x0000000c07067223 */ /* 0x010fc80000000006 */
[----:B------:R-:W-:-:S04]  /*06b0*/  FFMA R6, R11, R28, R6 ;  /* 0x0000001c0b067223 */ /* 0x000fc80000000006 */
[----:B------:R-:W-:Y:S01]  /*06c0*/  FFMA R12, R13, R8, R6 ;  /* 0x000000080d0c7223 */ /* 0x000fe20000000006 */
[----:B------:R-:W-:Y:S06]  /*06d0*/  @P0 BRA `(.L_x_67) ;  /* 0xfffffffc005c0947 */ /* 0x000fec000383ffff */
.L_x_66:
[----:B------:R-:W-:Y:S05]  /*06e0*/  @!P1 BRA `(.L_x_68) ;  /* 0x0000000000e09947 */ /* 0x000fea0003800000 */
[----:B------:R-:W-:Y:S02]  /*06f0*/  ISETP.GE.U32.AND P0, PT, R25, 0x4, PT ;  /* 0x000000041900780c */ /* 0x000fe40003f06070 */
[----:B------:R-:W-:-:S04]  /*0700*/  LOP3.LUT R13, R2, 0x3, RZ, 0xc0, !PT ;  /* 0x00000003020d7812 */ /* 0x000fc800078ec0ff */
[----:B------:R-:W-:-:S07]  /*0710*/  ISETP.NE.AND P1, PT, R13, RZ, PT ;  /* 0x000000ff0d00720c */ /* 0x000fce0003f25270 */
[----:B------:R-:W-:Y:S06]  /*0720*/  @!P0 BRA `(.L_x_69) ;  /* 0x00000000005c8947 */ /* 0x000fec0003800000 */
[----:B------:R-:W0:Y:S01]  /*0730*/  LDC.64 R10, c[0x0][0x388] ;  /* 0x0000e200ff0a7b82 */ /* 0x000e220000000a00 */
[----:B------:R-:W-:Y:S01]  /*0740*/  IMAD R6, R15, R2, R16 ;  /* 0x000000020f067224 */ /* 0x000fe200078e0210 */
[----:B------:R-:W-:-:S03]  /*0750*/  IADD3 R7, PT, PT, R19, R16, RZ ;  /* 0x0000001013077210 */ /* 0x000fc60007ffe0ff */
[----:B------:R-:W-:-:S03]  /*0760*/  IMAD R9, R6, R3, R0 ;  /* 0x0000000306097224 */ /* 0x000fc600078e0200 */
[----:B------:R-:W1:Y:S01]  /*0770*/  LDC.64 R4, c[0x0][0x380] ;  /* 0x0000e000ff047b82 */ /* 0x000e620000000a00 */
[----:B0-----:R-:W-:-:S04]  /*0780*/  IMAD.WIDE R10, R9, 0x4, R10 ;  /* 0x00000004090a7825 */ /* 0x001fc800078e020a */
[----:B------:R-:W-:Y:S02]  /*0790*/  IMAD.WIDE R20, R3, 0x4, R10 ;  /* 0x0000000403147825 */ /* 0x000fe400078e020a */
[----:B------:R-:W2:Y:S02]  /*07a0*/  LDG.E R10, desc[UR8][R10.64] ;  /* 0x000000080a0a7981 */ /* 0x000ea4000c1e1900 */
[----:B-1----:R-:W-:-:S04]  /*07b0*/  IMAD.WIDE R4, R7, 0x4, R4 ;  /* 0x0000000407047825 */ /* 0x002fc800078e0204 */
[C---:B------:R-:W-:Y:S01]  /*07c0*/  IMAD.WIDE R6, R3.reuse, 0x4, R20 ;  /* 0x0000000403067825 */ /* 0x040fe200078e0214 */
[----:B------:R-:W2:Y:S04]  /*07d0*/  LDG.E R23, desc[UR8][R4.64] ;  /* 0x0000000804177981 */ /* 0x000ea8000c1e1900 */
[----:B------:R-:W3:Y:S01]  /*07e0*/  LDG.E R20, desc[UR8][R20.64] ;  /* 0x0000000814147981 */ /* 0x000ee2000c1e1900 */
[----:B------:R-:W-:-:S03]  /*07f0*/  IMAD.WIDE R8, R3, 0x4, R6 ;  /* 0x0000000403087825 */ /* 0x000fc600078e0206 */
[----:B------:R-:W3:Y:S04]  /*0800*/  LDG.E R14, desc[UR8][R4.64+0x4] ;  /* 0x00000408040e7981 */ /* 0x000ee8000c1e1900 */
[----:B------:R-:W4:Y:S04]  /*0810*/  LDG.E R18, desc[UR8][R6.64] ;  /* 0x0000000806127981 */ /* 0x000f28000c1e1900 */
[----:B------:R-:W4:Y:S04]  /*0820*/  LDG.E R25, desc[UR8][R4.64+0x8] ;  /* 0x0000080804197981 */ /* 0x000f28000c1e1900 */
[----:B------:R-:W5:Y:S04]  /*0830*/  LDG.E R27, desc[UR8][R4.64+0xc] ;  /* 0x00000c08041b7981 */ /* 0x000f68000c1e1900 */
[----:B------:R-:W5:Y:S01]  /*0840*/  LDG.E R8, desc[UR8][R8.64] ;  /* 0x0000000808087981 */ /* 0x000f62000c1e1900 */
[----:B------:R-:W-:Y:S01]  /*0850*/  IADD3 R16, PT, PT, R16, 0x4, RZ ;  /* 0x0000000410107810 */ /* 0x000fe20007ffe0ff */
[----:B--2---:R-:W-:-:S04]  /*0860*/  FFMA R23, R23, R10, R12 ;  /* 0x0000000a17177223 */ /* 0x004fc8000000000c */
[----:B---3--:R-:W-:-:S04]  /*0870*/  FFMA R14, R14, R20, R23 ;  /* 0x000000140e0e7223 */ /* 0x008fc80000000017 */
[----:B----4-:R-:W-:-:S04]  /*0880*/  FFMA R14, R25, R18, R14 ;  /* 0x00000012190e7223 */ /* 0x010fc8000000000e */
[----:B-----5:R-:W-:-:S07]  /*0890*/  FFMA R12, R27, R8, R14 ;  /* 0x000000081b0c7223 */ /* 0x020fce000000000e */
.L_x_69:
[----:B------:R-:W-:Y:S05]  /*08a0*/  @!P1 BRA `(.L_x_68) ;  /* 0x0000000000709947 */ /* 0x000fea0003800000 */
[----:B------:R-:W0:Y:S01]  /*08b0*/  LDC.64 R10, c[0x0][0x388] ;  /* 0x0000e200ff0a7b82 */ /* 0x000e220000000a00 */
[----:B------:R-:W-:Y:S02]  /*08c0*/  ISETP.NE.AND P0, PT, R13, 0x1, PT ;  /* 0x000000010d00780c */ /* 0x000fe40003f05270 */
[----:B------:R-:W-:-:S04]  /*08d0*/  LOP3.LUT R4, R2, 0x1, RZ, 0xc0, !PT ;  /* 0x0000000102047812 */ /* 0x000fc800078ec0ff */
[----:B------:R-:W-:Y:S01]  /*08e0*/  ISETP.NE.U32.AND P1, PT, R4, 0x1, PT ;  /* 0x000000010400780c */ /* 0x000fe20003f25070 */
[----:B------:R-:W1:Y:S06]  /*08f0*/  LDC.64 R8, c[0x0][0x380] ;  /* 0x0000e000ff087b82 */ /* 0x000e6c0000000a00 */
[----:B------:R-:W-:Y:S01]  /*0900*/  @P0 IMAD R14, R15, R2, R16 ;  /* 0x000000020f0e0224 */ /* 0x000fe200078e0210 */
[----:B------:R-:W-:Y:S01]  /*0910*/  @P0 IADD3 R13, PT, PT, R19, R16, RZ ;  /* 0x00000010130d0210 */ /* 0x000fe20007ffe0ff */
[----:B------:R-:W2:Y:S01]  /*0920*/  LDC.64 R6, c[0x0][0x380] ;  /* 0x0000e000ff067b82 */ /* 0x000ea20000000a00 */
[----:B------:R-:W-:Y:S01]  /*0930*/  @P0 IADD3 R16, PT, PT, R16, 0x2, RZ ;  /* 0x0000000210100810 */ /* 0x000fe20007ffe0ff */
[----:B------:R-:W-:-:S03]  /*0940*/  @P0 IMAD R21, R14, R3, R0 ;  /* 0x000000030e150224 */ /* 0x000fc600078e0200 */
[----:B------:R-:W-:Y:S01]  /*0950*/  @!P1 IADD3 R19, PT, PT, R19, R16, RZ ;  /* 0x0000001013139210 */ /* 0x000fe20007ffe0ff */
[----:B------:R-:W-:Y:S02]  /*0960*/  @!P1 IMAD R2, R15, R2, R16 ;  /* 0x000000020f029224 */ /* 0x000fe400078e0210 */
[----:B------:R-:W3:Y:S01]  /*0970*/  LDC.64 R4, c[0x0][0x388] ;  /* 0x0000e200ff047b82 */ /* 0x000ee20000000a00 */
[----:B0-----:R-:W-:-:S04]  /*0980*/  @P0 IMAD.WIDE R10, R21, 0x4, R10 ;  /* 0x00000004150a0825 */ /* 0x001fc800078e020a */
[----:B-1----:R-:W-:-:S04]  /*0990*/  @P0 IMAD.WIDE R8, R13, 0x4, R8 ;  /* 0x000000040d080825 */ /* 0x002fc800078e0208 */
[----:B------:R-:W-:Y:S01]  /*09a0*/  @!P1 IMAD R13, R2, R3, R0 ;  /* 0x00000003020d9224 */ /* 0x000fe200078e0200 */
[----:B------:R-:W4:Y:S01]  /*09b0*/  @P0 LDG.E R21, desc[UR8][R8.64] ;  /* 0x0000000808150981 */ /* 0x000f22000c1e1900 */
[----:B------:R-:W-:-:S03]  /*09c0*/  @P0 IMAD.WIDE R14, R3, 0x4, R10 ;  /* 0x00000004030e0825 */ /* 0x000fc600078e020a */
[----:B------:R-:W4:Y:S01]  /*09d0*/  @P0 LDG.E R2, desc[UR8][R10.64] ;  /* 0x000000080a020981 */ /* 0x000f22000c1e1900 */
[----:B--2---:R-:W-:-:S03]  /*09e0*/  @!P1 IMAD.WIDE R6, R19, 0x4, R6 ;  /* 0x0000000413069825 */ /* 0x004fc600078e0206 */
[----:B------:R-:W2:Y:S01]  /*09f0*/  @P0 LDG.E R23, desc[UR8][R8.64+0x4] ;  /* 0x0000040808170981 */ /* 0x000ea2000c1e1900 */
[----:B---3--:R-:W-:-:S03]  /*0a00*/  @!P1 IMAD.WIDE R4, R13, 0x4, R4 ;  /* 0x000000040d049825 */ /* 0x008fc600078e0204 */
[----:B------:R-:W2:Y:S04]  /*0a10*/  @P0 LDG.E R14, desc[UR8][R14.64] ;  /* 0x000000080e0e0981 */ /* 0x000ea8000c1e1900 */
[----:B------:R-:W3:Y:S04]  /*0a20*/  @!P1 LDG.E R7, desc[UR8][R6.64] ;  /* 0x0000000806079981 */ /* 0x000ee8000c1e1900 */
[----:B------:R-:W3:Y:S01]  /*0a30*/  @!P1 LDG.E R4, desc[UR8][R4.64] ;  /* 0x0000000804049981 */ /* 0x000ee2000c1e1900 */
[----:B----4-:R-:W-:-:S04]  /*0a40*/  @P0 FFMA R2, R21, R2, R12 ;  /* 0x0000000215020223 */ /* 0x010fc8000000000c */
[----:B--2---:R-:W-:-:S04]  /*0a50*/  @P0 FFMA R12, R23, R14, R2 ;  /* 0x0000000e170c0223 */ /* 0x004fc80000000002 */
[----:B---3--:R-:W-:-:S07]  /*0a60*/  @!P1 FFMA R12, R7, R4, R12 ;  /* 0x00000004070c9223 */ /* 0x008fce000000000c */
.L_x_68:
[----:B------:R-:W0:Y:S01]  /*0a70*/  LDC.64 R4, c[0x0][0x390] ;  /* 0x0000e400ff047b82 */ /* 0x000e220000000a00 */
[----:B------:R-:W-:-:S04]  /*0a80*/  IMAD R3, R17, R3, R0 ;  /* 0x0000000311037224 */ /* 0x000fc800078e0200 */
[----:B0-----:R-:W-:-:S05]  /*0a90*/  IMAD.WIDE R2, R3, 0x4, R4 ;  /* 0x0000000403027825 */ /* 0x001fca00078e0204 */
[----:B------:R-:W-:Y:S01]  /*0aa0*/  STG.E desc[UR8][R2.64], R12 ;  /* 0x0000000c02007986 */ /* 0x000fe2000c101908 */
[----:B------:R-:W-:Y:S05]  /*0ab0*/  EXIT ;  /* 0x000000000000794d */ /* 0x000fea0003800000 */
.L_x_70:
        /* <DEDUP_REMOVED lines=12> */
.L_x_102:


//--------------------- .text._Z13scores_kernelPKfS0_Pfiiii --------------------------
	.section	.text._Z13scores_kernelPKfS0_Pfiiii,"ax",@progbits
	.align	128
        .global         _Z13scores_kernelPKfS0_Pfiiii
        .type           _Z13scores_kernelPKfS0_Pfiiii,@function
        .size           _Z13scores_kernelPKfS0_Pfiiii,(.L_x_97 - _Z13scores_kernelPKfS0_Pfiiii)
        .other          _Z13scores_kernelPKfS0_Pfiiii,@"STO_CUDA_ENTRY STV_DEFAULT"
_Z13scores_kernelPKfS0_Pfiiii:
.text._Z13scores_kernelPKfS0_Pfiiii:
[----:B------:R-:W-:Y:S08]  /*0000*/  LDC R1, c[0x0][0x37c] ;  /* 0x0000df00ff017b82 */ /* 0x000ff00000000800 */
[----:B------:R-:W0:Y:S01]  /*0010*/  LDC R0, c[0x0][0x39c] ;  /* 0x0000e700ff007b82 */ /* 0x000e220000000800 */
[----:B------:R-:W1:Y:S01]  /*0020*/  S2R R9, SR_CTAID.Z ;  /* 0x0000000000097919 */ /* 0x000e620000002700 */
[----:B------:R-:W2:Y:S01]  /*0030*/  LDCU UR12, c[0x0][0x3a0] ;  /* 0x00007400ff0c77ac */ /* 0x000ea20008000800 */
[----:B------:R-:W3:Y:S05]  /*0040*/  LDCU UR6, c[0x0][0x398] ;  /* 0x00007300ff0677ac */ /* 0x000eea0008000800 */
[----:B------:R-:W4:Y:S08]  /*0050*/  S2UR UR4, SR_CTAID.Y ;  /* 0x00000000000479c3 */ /* 0x000f300000002600 */
[----:B------:R-:W5:Y:S01]  /*0060*/  S2UR UR5, SR_CTAID.X ;  /* 0x00000000000579c3 */ /* 0x000f620000002500 */
[----:B0-----:R-:W-:-:S04]  /*0070*/  IABS R8, R0 ;  /* 0x0000000000087213 */ /* 0x001fc80000000000 */
[----:B------:R-:W0:Y:S01]  /*0080*/  I2F.RP R4, R8 ;  /* 0x0000000800047306 */ /* 0x000e220000209400 */
[----:B-1----:R-:W-:-:S07]  /*0090*/  IABS R6, R9 ;  /* 0x0000000900067213 */ /* 0x002fce0000000000 */
[----:B0-----:R-:W0:Y:S02]  /*00a0*/  MUFU.RCP R4, R4 ;  /* 0x0000000400047308 */ /* 0x001e240000001000 */
[----:B0-----:R-:W-:-:S06]  /*00b0*/  IADD3 R2, PT, PT, R4, 0xffffffe, RZ ;  /* 0x0ffffffe04027810 */ /* 0x001fcc0007ffe0ff */
[----:B------:R0:W1:Y:S02]  /*00c0*/  F2I.FTZ.U32.TRUNC.NTZ R3, R2 ;  /* 0x0000000200037305 */ /* 0x000064000021f000 */
[----:B0-----:R-:W-:Y:S02]  /*00d0*/  HFMA2 R2, -RZ, RZ, 0, 0 ;  /* 0x00000000ff027431 */ /* 0x001fe400000001ff */
[----:B-1----:R-:W-:-:S04]  /*00e0*/  IMAD.MOV R5, RZ, RZ, -R3 ;  /* 0x000000ffff057224 */ /* 0x002fc800078e0a03 */
[----:B------:R-:W-:-:S04]  /*00f0*/  IMAD R5, R5, R8, RZ ;  /* 0x0000000805057224 */ /* 0x000fc800078e02ff */
[----:B------:R-:W-:Y:S01]  /*0100*/  IMAD.HI.U32 R3, R3, R5, R2 ;  /* 0x0000000503037227 */ /* 0x000fe200078e0002 */
[----:B------:R-:W-:-:S03]  /*0110*/  LOP3.LUT R2, R9, R0, RZ, 0x3c, !PT ;  /* 0x0000000009027212 */ /* 0x000fc600078e3cff */
[----:B------:R-:W-:Y:S01]  /*0120*/  IMAD.MOV.U32 R5, RZ, RZ, R6 ;  /* 0x000000ffff057224 */ /* 0x000fe200078e0006 */
[----:B------:R-:W-:Y:S01]  /*0130*/  ISETP.GE.AND P2, PT, R2, RZ, PT ;  /* 0x000000ff0200720c */ /* 0x000fe20003f46270 */
[----:B------:R-:W4:Y:S02]  /*0140*/  LDC R6, c[0x0][0x364] ;  /* 0x0000d900ff067b82 */ /* 0x000f240000000800 */
[----:B------:R-:W-:-:S05]  /*0150*/  IMAD.HI.U32 R7, R3, R5, RZ ;  /* 0x0000000503077227 */ /* 0x000fca00078e00ff */
[----:B------:R-:W-:-:S05]  /*0160*/  IADD3 R3, PT, PT, -R7, RZ, RZ ;  /* 0x000000ff07037210 */ /* 0x000fca0007ffe1ff */
[C---:B------:R-:W-:Y:S02]  /*0170*/  IMAD R3, R8.reuse, R3, R5 ;  /* 0x0000000308037224 */ /* 0x040fe400078e0205 */
[----:B------:R-:W4:Y:S03]  /*0180*/  S2R R5, SR_TID.Y ;  /* 0x0000000000057919 */ /* 0x000f260000002200 */
[----:B------:R-:W-:-:S13]  /*0190*/  ISETP.GT.U32.AND P1, PT, R8, R3, PT ;  /* 0x000000030800720c */ /* 0x000fda0003f24070 */
[----:B------:R-:W-:Y:S01]  /*01a0*/  @!P1 IMAD.IADD R3, R3, 0x1, -R8 ;  /* 0x0000000103039824 */ /* 0x000fe200078e0a08 */
[----:B------:R-:W-:Y:S02]  /*01b0*/  @!P1 IADD3 R7, PT, PT, R7, 0x1, RZ ;  /* 0x0000000107079810 */ /* 0x000fe40007ffe0ff */
[----:B------:R-:W-:Y:S02]  /*01c0*/  ISETP.NE.AND P1, PT, R0, RZ, PT ;  /* 0x000000ff0000720c */ /* 0x000fe40003f25270 */
[----:B------:R-:W-:Y:S02]  /*01d0*/  ISETP.GE.U32.AND P0, PT, R3, R8, PT ;  /* 0x000000080300720c */ /* 0x000fe40003f06070 */
[----:B------:R-:W5:Y:S01]  /*01e0*/  S2R R3, SR_TID.X ;  /* 0x0000000000037919 */ /* 0x000f620000002100 */
[----:B------:R-:W5:Y:S01]  /*01f0*/  LDC R8, c[0x0][0x360] ;  /* 0x0000d800ff087b82 */ /* 0x000f620000000800 */
[----:B----4-:R-:W-:-:S09]  /*0200*/  IMAD R6, R6, UR4, R5 ;  /* 0x0000000406067c24 */ /* 0x010fd2000f8e0205 */
[----:B------:R-:W-:Y:S02]  /*0210*/  @P0 IADD3 R7, PT, PT, R7, 0x1, RZ ;  /* 0x0000000107070810 */ /* 0x000fe40007ffe0ff */
[----:B--2---:R-:W-:-:S03]  /*0220*/  ISETP.GE.AND P0, PT, R6, UR12, PT ;  /* 0x0000000c06007c0c */ /* 0x004fc6000bf06270 */
[----:B------:R-:W-:Y:S01]  /*0230*/  @!P2 IMAD.MOV R7, RZ, RZ, -R7 ;  /* 0x000000ffff07a224 */ /* 0x000fe200078e0a07 */
[----:B------:R-:W-:-:S04]  /*0240*/  @!P1 LOP3.LUT R7, RZ, R0, RZ, 0x33, !PT ;  /* 0x00000000ff079212 */ /* 0x000fc800078e33ff */
[----:B---3--:R-:W-:-:S04]  /*0250*/  ISETP.GE.OR P0, PT, R7, UR6, P0 ;  /* 0x0000000607007c0c */ /* 0x008fc80008706670 */
[----:B------:R-:W-:Y:S01]  /*0260*/  ISETP.LT.OR P0, PT, R0, RZ, P0 ;  /* 0x000000ff0000720c */ /* 0x000fe20000701670 */
[----:B-----5:R-:W-:-:S05]  /*0270*/  IMAD R8, R8, UR5, R3 ;  /* 0x0000000508087c24 */ /* 0x020fca000f8e0203 */
[----:B------:R-:W-:-:S13]  /*0280*/  ISETP.GE.OR P0, PT, R8, UR12, P0 ;  /* 0x0000000c08007c0c */ /* 0x000fda0008706670 */
[----:B------:R-:W-:Y:S05]  /*0290*/  @P0 EXIT ;  /* 0x000000000000094d */ /* 0x000fea0003800000 */
[----:B------:R-:W0:Y:S01]  /*02a0*/  LDCU UR13, c[0x0][0x3a4] ;  /* 0x00007480ff0d77ac */ /* 0x000e220008000800 */
[----:B------:R-:W-:Y:S02]  /*02b0*/  IADD3 R2, PT, PT, -R7, RZ, RZ ;  /* 0x000000ff07027210 */ /* 0x000fe40007ffe1ff */
[----:B------:R-:W-:Y:S01]  /*02c0*/  MOV R15, RZ ;  /* 0x000000ff000f7202 */ /* 0x000fe20000000f00 */
[----:B------:R-:W1:Y:S02]  /*02d0*/  LDCU.64 UR10, c[0x0][0x358] ;  /* 0x00006b00ff0a77ac */ /* 0x000e640008000a00 */
[----:B------:R-:W-:Y:S01]  /*02e0*/  IMAD R9, R0, R2, R9 ;  /* 0x0000000200097224 */ /* 0x000fe200078e0209 */
[----:B0-----:R-:W-:-:S09]  /*02f0*/  UISETP.GE.AND UP0, UPT, UR13, 0x1, UPT ;  /* 0x000000010d00788c */ /* 0x001fd2000bf06270 */
[----:B-1----:R-:W-:Y:S05]  /*0300*/  BRA.U !UP0, `(.L_x_71) ;  /* 0x0000000908647547 */ /* 0x002fea000b800000 */
[----:B------:R-:W-:Y:S01]  /*0310*/  UISETP.GE.U32.AND UP1, UPT, UR13, 0x10, UPT ;  /* 0x000000100d00788c */ /* 0x000fe2000bf26070 */
[----:B------:R-:W-:Y:S01]  /*0320*/  IMAD R3, R7, R0, R9 ;  /* 0x0000000007037224 */ /* 0x000fe200078e0209 */
[----:B------:R-:W-:Y:S01]  /*0330*/  ULOP3.LUT UR8, UR13, 0xf, URZ, 0xc0, !UPT ;  /* 0x0000000f0d087892 */ /* 0x000fe2000f8ec0ff */
[----:B------:R-:W-:Y:S01]  /*0340*/  IMAD.MOV.U32 R15, RZ, RZ, RZ ;  /* 0x000000ffff0f7224 */ /* 0x000fe200078e00ff */
[----:B------:R-:W-:Y:S01]  /*0350*/  UMOV UR4, URZ ;  /* 0x000000ff00047c82 */ /* 0x000fe20008000000 */
[C---:B------:R-:W-:Y:S01]  /*0360*/  IMAD R11, R3.reuse, UR12, R6 ;  /* 0x0000000c030b7c24 */ /* 0x040fe2000f8e0206 */
[----:B------:R-:W-:Y:S01]  /*0370*/  UISETP.NE.AND UP0, UPT, UR8, URZ, UPT ;  /* 0x000000ff0800728c */ /* 0x000fe2000bf05270 */
[----:B------:R-:W-:Y:S02]  /*0380*/  IMAD R10, R3, UR12, R8 ;  /* 0x0000000c030a7c24 */ /* 0x000fe4000f8e0208 */
[----:B------:R-:W-:Y:S02]  /*0390*/  IMAD R11, R11, UR13, RZ ;  /* 0x0000000d0b0b7c24 */ /* 0x000fe4000f8e02ff */
[----:B------:R-:W-:Y:S01]  /*03a0*/  IMAD R10, R10, UR13, RZ ;  /* 0x0000000d0a0a7c24 */ /* 0x000fe2000f8e02ff */
[----:B------:R-:W-:Y:S06]  /*03b0*/  BRA.U !UP1, `(.L_x_72) ;  /* 0x0000000509087547 */ /* 0x000fec000b800000 */
[----:B------:R-:W0:Y:S01]  /*03c0*/  LDCU.64 UR6, c[0x0][0x388] ;  /* 0x00007100ff0677ac */ /* 0x000e220008000a00 */
[----:B------:R-:W-:Y:S01]  /*03d0*/  HFMA2 R15, -RZ, RZ, 0, 0 ;  /* 0x00000000ff0f7431 */ /* 0x000fe200000001ff */
[----:B------:R-:W-:Y:S01]  /*03e0*/  MOV R12, R10 ;  /* 0x0000000a000c7202 */ /* 0x000fe20000000f00 */
[----:B------:R-:W-:Y:S01]  /*03f0*/  IMAD.MOV.U32 R13, RZ, RZ, R11 ;  /* 0x000000ffff0d7224 */ /* 0x000fe200078e000b */
[----:B------:R-:W-:-:S04]  /*0400*/  ULOP3.LUT UR4, UR13, 0x7ffffff0, URZ, 0xc0, !UPT ;  /* 0x7ffffff00d047892 */ /* 0x000fc8000f8ec0ff */
[----:B------:R-:W-:Y:S02]  /*0410*/  UIADD3 UR9, UPT, UPT, -UR4, URZ, URZ ;  /* 0x000000ff04097290 */ /* 0x000fe4000fffe1ff */
[----:B0-----:R-:W-:-:S04]  /*0420*/  UIADD3 UR5, UP1, UPT, UR6, 0x20, URZ ;  /* 0x0000002006057890 */ /* 0x001fc8000ff3e0ff */
[----:B------:R-:W-:-:S12]  /*0430*/  UIADD3.X UR6, UPT, UPT, URZ, UR7, URZ, UP1, !UPT ;  /* 0x00000007ff067290 */ /* 0x000fd80008ffe4ff */
.L_x_73:
[----:B------:R-:W0:Y:S01]  /*0440*/  LDC.64 R2, c[0x0][0x380] ;  /* 0x0000e000ff027b82 */ /* 0x000e220000000a00 */
[----:B------:R-:W-:Y:S02]  /*0450*/  MOV R4, UR5 ;  /* 0x0000000500047c02 */ /* 0x000fe40008000f00 */
[----:B------:R-:W-:-:S03]  /*0460*/  MOV R5, UR6 ;  /* 0x0000000600057c02 */ /* 0x000fc60008000f00 */
[----:B------:R-:W-:-:S05]  /*0470*/  IMAD.WIDE R4, R12, 0x4, R4 ;  /* 0x000000040c047825 */ /* 0x000fca00078e0204 */
[----:B------:R-:W2:Y:S04]  /*0480*/  LDG.E R18, desc[UR10][R4.64+-0x20] ;  /* 0xffffe00a04127981 */ /* 0x000ea8000c1e1900 */
[----:B------:R-:W3:Y:S04]  /*0490*/  LDG.E R26, desc[UR10][R4.64+-0x1c] ;  /* 0xffffe40a041a7981 */ /* 0x000ee8000c1e1900 */
[----:B------:R-:W4:Y:S01]  /*04a0*/  LDG.E R14, desc[UR10][R4.64+-0x18] ;  /* 0xffffe80a040e7981 */ /* 0x000f22000c1e1900 */
[----:B0-----:R-:W-:-:S03]  /*04b0*/  IMAD.WIDE R2, R13, 0x4, R2 ;  /* 0x000000040d027825 */ /* 0x001fc600078e0202 */
[----:B------:R-:W5:Y:S04]  /*04c0*/  LDG.E R21, desc[UR10][R4.64+-0x14] ;  /* 0xffffec0a04157981 */ /* 0x000f68000c1e1900 */
[----:B------:R-:W2:Y:S04]  /*04d0*/  LDG.E R16, desc[UR10][R2.64] ;  /* 0x0000000a02107981 */ /* 0x000ea8000c1e1900 */
[----:B------:R-:W3:Y:S04]  /*04e0*/  LDG.E R19, desc[UR10][R2.64+0x4] ;  /* 0x0000040a02137981 */ /* 0x000ee8000c1e1900 */
[----:B------:R-:W4:Y:S04]  /*04f0*/  LDG.E R17, desc[UR10][R2.64+0x8] ;  /* 0x0000080a02117981 */ /* 0x000f28000c1e1900 */
[----:B------:R-:W5:Y:S04]  /*0500*/  LDG.E R20, desc[UR10][R2.64+0xc] ;  /* 0x00000c0a02147981 */ /* 0x000f68000c1e1900 */
[----:B------:R-:W5:Y:S04]  /*0510*/  LDG.E R22, desc[UR10][R2.64+0x10] ;  /* 0x0000100a02167981 */ /* 0x000f68000c1e1900 */
[----:B------:R-:W5:Y:S04]  /*0520*/  LDG.E R23, desc[UR10][R4.64+-0x10] ;  /* 0xfffff00a04177981 */ /* 0x000f68000c1e1900 */
[----:B------:R-:W5:Y:S04]  /*0530*/  LDG.E R24, desc[UR10][R2.64+0x14] ;  /* 0x0000140a02187981 */ /* 0x000f68000c1e1900 */
[----:B------:R-:W5:Y:S01]  /*0540*/  LDG.E R25, desc[UR10][R4.64+-0xc] ;  /* 0xfffff40a04197981 */ /* 0x000f62000c1e1900 */
[----:B--2---:R-:W-:-:S03]  /*0550*/  FFMA R16, R16, R18, R15 ;  /* 0x0000001210107223 */ /* 0x004fc6000000000f */
[----:B------:R-:W2:Y:S01]  /*0560*/  LDG.E R18, desc[UR10][R2.64+0x18] ;  /* 0x0000180a02127981 */ /* 0x000ea2000c1e1900 */
[----:B---3--:R-:W-:-:S03]  /*0570*/  FFMA R16, R19, R26, R16 ;  /* 0x0000001a13107223 */ /* 0x008fc60000000010 */
[----:B------:R-:W2:Y:S01]  /*0580*/  LDG.E R19, desc[UR10][R4.64+-0x8] ;  /* 0xfffff80a04137981 */ /* 0x000ea2000c1e1900 */
[----:B----4-:R-:W-:-:S03]  /*0590*/  FFMA R27, R17, R14, R16 ;  /* 0x0000000e111b7223 */ /* 0x010fc60000000010 */
[----:B------:R-:W3:Y:S04]  /*05a0*/  LDG.E R14, desc[UR10][R2.64+0x1c] ;  /* 0x00001c0a020e7981 */ /* 0x000ee8000c1e1900 */
[----:B------:R-:W3:Y:S04]  /*05b0*/  LDG.E R15, desc[UR10][R4.64+-0x4] ;  /* 0xfffffc0a040f7981 */ /* 0x000ee8000c1e1900 */
[----:B------:R-:W4:Y:S04]  /*05c0*/  LDG.E R16, desc[UR10][R2.64+0x20] ;  /* 0x0000200a02107981 */ /* 0x000f28000c1e1900 */
[----:B------:R-:W4:Y:S01]  /*05d0*/  LDG.E R17, desc[UR10][R4.64] ;  /* 0x0000000a04117981 */ /* 0x000f22000c1e1900 */
[----:B-----5:R-:W-:-:S03]  /*05e0*/  FFMA R21, R20, R21, R27 ;  /* 0x0000001514157223 */ /* 0x020fc6000000001b */
[----:B------:R-:W5:Y:S01]  /*05f0*/  LDG.E R20, desc[UR10][R2.64+0x24] ;  /* 0x0000240a02147981 */ /* 0x000f62000c1e1900 */
[----:B------:R-:W-:-:S03]  /*0600*/  FFMA R23, R22, R23, R21 ;  /* 0x0000001716177223 */ /* 0x000fc60000000015 */
[----:B------:R-:W5:Y:S01]  /*0610*/  LDG.E R21, desc[UR10][R4.64+0x4] ;  /* 0x0000040a04157981 */ /* 0x000f62000c1e1900 */
[----:B------:R-:W-:-:S03]  /*0620*/  FFMA R25, R24, R25, R23 ;  /* 0x0000001918197223 */ /* 0x000fc60000000017 */
        /* <DEDUP_REMOVED lines=13> */
[----:B------:R-:W4:Y:S04]  /*0700*/  LDG.E R16, desc[UR10][R2.64+0x38] ;  /* 0x0000380a02107981 */ /* 0x000f28000c1e1900 */
[----:B------:R-:W4:Y:S01]  /*0710*/  LDG.E R17, desc[UR10][R4.64+0x18] ;  /* 0x0000180a04117981 */ /* 0x000f22000c1e1900 */
[----:B-----5:R-:W-:-:S04]  /*0720*/  FFMA R21, R20, R21, R29 ;  /* 0x0000001514157223 */ /* 0x020fc8000000001d */
[----:B------:R-:W-:Y:S01]  /*0730*/  FFMA R21, R22, R23, R21 ;  /* 0x0000001716157223 */ /* 0x000fe20000000015 */
[----:B------:R-:W-:-:S04]  /*0740*/  UIADD3 UR9, UPT, UPT, UR9, 0x10, URZ ;  /* 0x0000001009097890 */ /* 0x000fc8000fffe0ff */
[----:B------:R-:W-:Y:S01]  /*0750*/  UISETP.NE.AND UP1, UPT, UR9, URZ, UPT ;  /* 0x000000ff0900728c */ /* 0x000fe2000bf25270 */
[----:B------:R-:W-:Y:S01]  /*0760*/  VIADD R13, R13, 0x10 ;  /* 0x000000100d0d7836 */ /* 0x000fe20000000000 */
[----:B------:R-:W-:Y:S01]  /*0770*/  IADD3 R12, PT, PT, R12, 0x10, RZ ;  /* 0x000000100c0c7810 */ /* 0x000fe20007ffe0ff */
[----:B--2---:R-:W-:-:S04]  /*0780*/  FFMA R19, R18, R19, R21 ;  /* 0x0000001312137223 */ /* 0x004fc80000000015 */
[----:B---3--:R-:W-:-:S04]  /*0790*/  FFMA R15, R14, R15, R19 ;  /* 0x0000000f0e0f7223 */ /* 0x008fc80000000013 */
[----:B----4-:R-:W-:-:S04]  /*07a0*/  FFMA R15, R24, R25, R15 ;  /* 0x00000019180f7223 */ /* 0x010fc8000000000f */
[----:B------:R-:W-:-:S04]  /*07b0*/  FFMA R16, R16, R17, R15 ;  /* 0x0000001110107223 */ /* 0x000fc8000000000f */
[----:B------:R-:W-:Y:S01]  /*07c0*/  FFMA R15, R27, R26, R16 ;  /* 0x0000001a1b0f7223 */ /* 0x000fe20000000010 */
[----:B------:R-:W-:Y:S06]  /*07d0*/  BRA.U UP1, `(.L_x_73) ;  /* 0xfffffffd01187547 */ /* 0x000fec000b83ffff */
.L_x_72:
[----:B------:R-:W-:Y:S05]  /*07e0*/  BRA.U !UP0, `(.L_x_71) ;  /* 0x00000005082c7547 */ /* 0x000fea000b800000 */
[----:B------:R-:W-:Y:S02]  /*07f0*/  UISETP.GE.U32.AND UP0, UPT, UR8, 0x8, UPT ;  /* 0x000000080800788c */ /* 0x000fe4000bf06070 */
[----:B------:R-:W-:-:S04]  /*0800*/  ULOP3.LUT UR6, UR13, 0x7, URZ, 0xc0, !UPT ;  /* 0x000000070d067892 */ /* 0x000fc8000f8ec0ff */
[----:B------:R-:W-:-:S03]  /*0810*/  UISETP.NE.AND UP1, UPT, UR6, URZ, UPT ;  /* 0x000000ff0600728c */ /* 0x000fc6000bf25270 */
[----:B------:R-:W-:Y:S08]  /*0820*/  BRA.U !UP0, `(.L_x_74) ;  /* 0x00000001087c7547 */ /* 0x000ff0000b800000 */
[----:B------:R-:W0:Y:S01]  /*0830*/  LDC.64 R2, c[0x0][0x380] ;  /* 0x0000e000ff027b82 */ /* 0x000e220000000a00 */
[----:B------:R-:W-:Y:S01]  /*0840*/  IADD3 R13, PT, PT, R11, UR4, RZ ;  /* 0x000000040b0d7c10 */ /* 0x000fe2000fffe0ff */
[----:B------:R-:W-:-:S06]  /*0850*/  VIADD R17, R10, UR4 ;  /* 0x000000040a117c36 */ /* 0x000fcc0008000000 */
[----:B------:R-:W1:Y:S01]  /*0860*/  LDC.64 R4, c[0x0][0x388] ;  /* 0x0000e200ff047b82 */ /* 0x000e620000000a00 */
[----:B0-----:R-:W-:-:S05]  /*0870*/  IMAD.WIDE R2, R13, 0x4, R2 ;  /* 0x000000040d027825 */ /* 0x001fca00078e0202 */
[----:B------:R-:W2:Y:S01]  /*0880*/  LDG.E R24, desc[UR10][R2.64] ;  /* 0x0000000a02187981 */ /* 0x000ea2000c1e1900 */
[----:B-1----:R-:W-:-:S03]  /*0890*/  IMAD.WIDE R4, R17, 0x4, R4 ;  /* 0x0000000411047825 */ /* 0x002fc600078e0204 */
[----:B------:R-:W3:Y:S04]  /*08a0*/  LDG.E R27, desc[UR10][R2.64+0x4] ;  /* 0x0000040a021b7981 */ /* 0x000ee8000c1e1900 */
[----:B------:R-:W2:Y:S04]  /*08b0*/  LDG.E R26, desc[UR10][R4.64] ;  /* 0x0000000a041a7981 */ /* 0x000ea8000c1e1900 */
        /* <DEDUP_REMOVED lines=14> */
[----:B--2---:R-:W-:-:S04]  /*09a0*/  FFMA R24, R24, R26, R15 ;  /* 0x0000001a18187223 */ /* 0x004fc8000000000f */
[----:B---3--:R-:W-:-:S04]  /*09b0*/  FFMA R27, R27, R28, R24 ;  /* 0x0000001c1b1b7223 */ /* 0x008fc80000000018 */
[----:B----4-:R-:W-:-:S04]  /*09c0*/  FFMA R21, R20, R21, R27 ;  /* 0x0000001514157223 */ /* 0x010fc8000000001b */
[----:B-----5:R-:W-:-:S04]  /*09d0*/  FFMA R19, R18, R19, R21 ;  /* 0x0000001312137223 */ /* 0x020fc80000000015 */
[----:B------:R-:W-:-:S04]  /*09e0*/  FFMA R16, R16, R17, R19 ;  /* 0x0000001110107223 */ /* 0x000fc80000000013 */
[----:B------:R-:W-:-:S04]  /*09f0*/  FFMA R13, R13, R14, R16 ;  /* 0x0000000e0d0d7223 */ /* 0x000fc80000000010 */
[----:B------:R-:W-:-:S04]  /*0a00*/  FFMA R13, R12, R23, R13 ;  /* 0x000000170c0d7223 */ /* 0x000fc8000000000d */
[----:B------:R-:W-:-:S07]  /*0a10*/  FFMA R15, R22, R25, R13 ;  /* 0x00000019160f7223 */ /* 0x000fce000000000d */
.L_x_74:
[----:B------:R-:W-:Y:S05]  /*0a20*/  BRA.U !UP1, `(.L_x_71) ;  /* 0x00000001099c7547 */ /* 0x000fea000b800000 */
[----:B------:R-:W-:Y:S02]  /*0a30*/  UISETP.GE.U32.AND UP0, UPT, UR6, 0x4, UPT ;  /* 0x000000040600788c */ /* 0x000fe4000bf06070 */
[----:B------:R-:W-:-:S04]  /*0a40*/  ULOP3.LUT UR5, UR13, 0x3, URZ, 0xc0, !UPT ;  /* 0x000000030d057892 */ /* 0x000fc8000f8ec0ff */
[----:B------:R-:W-:-:S03]  /*0a50*/  UISETP.NE.AND UP1, UPT, UR5, URZ, UPT ;  /* 0x000000ff0500728c */ /* 0x000fc6000bf25270 */
[----:B------:R-:W-:Y:S08]  /*0a60*/  BRA.U !UP0, `(.L_x_75) ;  /* 0x00000001084c7547 */ /* 0x000ff0000b800000 */
[----:B------:R-:W0:Y:S01]  /*0a70*/  LDC.64 R2, c[0x0][0x380] ;  /* 0x0000e000ff027b82 */ /* 0x000e220000000a00 */
[----:B------:R-:W-:Y:S02]  /*0a80*/  IADD3 R13, PT, PT, R11, UR4, RZ ;  /* 0x000000040b0d7c10 */ /* 0x000fe4000fffe0ff */
[----:B------:R-:W-:-:S05]  /*0a90*/  IADD3 R17, PT, PT, R10, UR4, RZ ;  /* 0x000000040a117c10 */ /* 0x000fca000fffe0ff */
[----:B------:R-:W1:Y:S01]  /*0aa0*/  LDC.64 R4, c[0x0][0x388] ;  /* 0x0000e200ff047b82 */ /* 0x000e620000000a00 */
[----:B0-----:R-:W-:-:S05]  /*0ab0*/  IMAD.WIDE R2, R13, 0x4, R2 ;  /* 0x000000040d027825 */ /* 0x001fca00078e0202 */
[----:B------:R-:W2:Y:S01]  /*0ac0*/  LDG.E R12, desc[UR10][R2.64] ;  /* 0x0000000a020c7981 */ /* 0x000ea2000c1e1900 */
[----:B-1----:R-:W-:-:S03]  /*0ad0*/  IMAD.WIDE R4, R17, 0x4, R4 ;  /* 0x0000000411047825 */ /* 0x002fc600078e0204 */
[----:B------:R-:W3:Y:S04]  /*0ae0*/  LDG.E R19, desc[UR10][R2.64+0x8] ;  /* 0x0000080a02137981 */ /* 0x000ee8000c1e1900 */
[----:B------:R-:W2:Y:S04]  /*0af0*/  LDG.E R13, desc[UR10][R4.64] ;  /* 0x0000000a040d7981 */ /* 0x000ea8000c1e1900 */
[----:B------:R-:W4:Y:S04]  /*0b00*/  LDG.E R17, desc[UR10][R2.64+0x4] ;  /* 0x0000040a02117981 */ /* 0x000f28000c1e1900 */
[----:B------:R-:W4:Y:S04]  /*0b10*/  LDG.E R14, desc[UR10][R4.64+0x4] ;  /* 0x0000040a040e7981 */ /* 0x000f28000c1e1900 */
[----:B------:R-:W3:Y:S04]  /*0b20*/  LDG.E R16, desc[UR10][R4.64+0x8] ;  /* 0x0000080a04107981 */ /* 0x000ee8000c1e1900 */
[----:B------:R-:W5:Y:S04]  /*0b30*/  LDG.E R21, desc[UR10][R2.64+0xc] ;  /* 0x00000c0a02157981 */ /* 0x000f68000c1e1900 */
[----:B------:R-:W5:Y:S01]  /*0b40*/  LDG.E R18, desc[UR10][R4.64+0xc] ;  /* 0x00000c0a04127981 */ /* 0x000f62000c1e1900 */
[----:B------:R-:W-:Y:S01]  /*0b50*/  UIADD3 UR4, UPT, UPT, UR4, 0x4, URZ ;  /* 0x0000000404047890 */ /* 0x000fe2000fffe0ff */
[----:B--2---:R-:W-:-:S04]  /*0b60*/  FFMA R12, R12, R13, R15 ;  /* 0x0000000d0c0c7223 */ /* 0x004fc8000000000f */
[----:B----4-:R-:W-:-:S04]  /*0b70*/  FFMA R12, R17, R14, R12 ;  /* 0x0000000e110c7223 */ /* 0x010fc8000000000c */
[----:B---3--:R-:W-:-:S04]  /*0b80*/  FFMA R12, R19, R16, R12 ;  /* 0x00000010130c7223 */ /* 0x008fc8000000000c */
[----:B-----5:R-:W-:-:S07]  /*0b90*/  FFMA R15, R21, R18, R12 ;  /* 0x00000012150f7223 */ /* 0x020fce000000000c */
.L_x_75:
[----:B------:R-:W-:Y:S05]  /*0ba0*/  BRA.U !UP1, `(.L_x_71) ;  /* 0x00000001093c7547 */ /* 0x000fea000b800000 */
[----:B------:R-:W0:Y:S01]  /*0bb0*/  LDC.64 R2, c[0x0][0x380] ;  /* 0x0000e000ff027b82 */ /* 0x000e220000000a00 */
[----:B------:R-:W-:Y:S01]  /*0bc0*/  VIADD R17, R10, UR4 ;  /* 0x000000040a117c36 */ /* 0x000fe20008000000 */
[----:B------:R-:W-:Y:S01]  /*0bd0*/  IADD3 R19, PT, PT, R11, UR4, RZ ;  /* 0x000000040b137c10 */ /* 0x000fe2000fffe0ff */
[----:B------:R-:W-:-:S05]  /*0be0*/  UIADD3 UR5, UPT, UPT, -UR5, URZ, URZ ;  /* 0x000000ff05057290 */ /* 0x000fca000fffe1ff */
[----:B------:R-:W1:Y:S07]  /*0bf0*/  LDC.64 R4, c[0x0][0x388] ;  /* 0x0000e200ff047b82 */ /* 0x000e6e0000000a00 */
.L_x_76:
[----:B-1----:R-:W-:-:S04]  /*0c00*/  IMAD.WIDE R10, R17, 0x4, R4 ;  /* 0x00000004110a7825 */ /* 0x002fc800078e0204 */
[----:B0-----:R-:W-:Y:S02]  /*0c10*/  IMAD.WIDE R12, R19, 0x4, R2 ;  /* 0x00000004130c7825 */ /* 0x001fe400078e0202 */
[----:B------:R-:W2:Y:S04]  /*0c20*/  LDG.E R10, desc[UR10][R10.64] ;  /* 0x0000000a0a0a7981 */ /* 0x000ea8000c1e1900 */
[----:B------:R-:W2:Y:S01]  /*0c30*/  LDG.E R12, desc[UR10][R12.64] ;  /* 0x0000000a0c0c7981 */ /* 0x000ea2000c1e1900 */
[----:B------:R-:W-:Y:S01]  /*0c40*/  UIADD3 UR5, UPT, UPT, UR5, 0x1, URZ ;  /* 0x0000000105057890 */ /* 0x000fe2000fffe0ff */
[----:B------:R-:W-:Y:S01]  /*0c50*/  IADD3 R17, PT, PT, R17, 0x1, RZ ;  /* 0x0000000111117810 */ /* 0x000fe20007ffe0ff */
[----:B------:R-:W-:Y:S02]  /*0c60*/  VIADD R19, R19, 0x1 ;  /* 0x0000000113137836 */ /* 0x000fe40000000000 */
[----:B------:R-:W-:Y:S01]  /*0c70*/  UISETP.NE.AND UP0, UPT, UR5, URZ, UPT ;  /* 0x000000ff0500728c */ /* 0x000fe2000bf05270 */
[----:B--2---:R-:W-:-:S08]  /*0c80*/  FFMA R15, R12, R10, R15 ;  /* 0x0000000a0c0f7223 */ /* 0x004fd0000000000f */
[----:B------:R-:W-:Y:S05]  /*0c90*/  BRA.U UP0, `(.L_x_76) ;  /* 0xfffffffd00d87547 */ /* 0x000fea000b83ffff */
.L_x_71:
[----:B------:R-:W-:Y:S01]  /*0ca0*/  I2FP.F32.S32 R2, UR13 ;  /* 0x0000000d00027c45 */ /* 0x000fe20008201400 */
[----:B------:R-:W-:-:S03]  /*0cb0*/  IMAD R7, R7, R0, R9 ;  /* 0x0000000007077224 */ /* 0x000fc600078e0209 */
[----:B------:R-:W-:Y:S01]  /*0cc0*/  IADD3 R4, PT, PT, R2, -0xd000000, RZ ;  /* 0xf300000002047810 */ /* 0x000fe20007ffe0ff */
[----:B------:R0:W1:Y:S01]  /*0cd0*/  MUFU.RSQ R3, R2 ;  /* 0x0000000200037308 */ /* 0x0000620000001400 */
[----:B------:R-:W-:Y:S02]  /*0ce0*/  IMAD R7, R7, UR12, R6 ;  /* 0x0000000c07077c24 */ /* 0x000fe4000f8e0206 */
[----:B------:R-:W-:Y:S02]  /*0cf0*/  ISETP.GT.U32.AND P0, PT, R4, 0x727fffff, PT ;  /* 0x727fffff0400780c */ /* 0x000fe40003f04070 */
[----:B------:R-:W-:-:S11]  /*0d00*/  IMAD R8, R7, UR12, R8 ;  /* 0x0000000c07087c24 */ /* 0x000fd6000f8e0208 */
[----:B0-----:R-:W-:Y:S05]  /*0d10*/  @!P0 BRA `(.L_x_77) ;  /* 0x0000000000108947 */ /* 0x001fea0003800000 */
[----:B------:R-:W-:-:S07]  /*0d20*/  MOV R4, 0xd40 ;  /* 0x00000d4000047802 */ /* 0x000fce0000000f00 */
[----:B-1----:R-:W-:Y:S05]  /*0d30*/  CALL.REL.NOINC `($__internal_1_$__cuda_sm20_sqrt_rn_f32_slowpath) ;  /* 0x0000000000607944 */ /* 0x002fea0003c00000 */
[----:B------:R-:W-:Y:S01]  /*0d40*/  MOV R3, R0 ;  /* 0x0000000000037202 */ /* 0x000fe20000000f00 */
[----:B------:R-:W-:Y:S06]  /*0d50*/  BRA `(.L_x_78) ;  /* 0x0000000000107947 */ /* 0x000fec0003800000 */
.L_x_77:
[----:B-1----:R-:W-:Y:S01]  /*0d60*/  FMUL.FTZ R5, R2, R3 ;  /* 0x0000000302057220 */ /* 0x002fe20000410000 */
[----:B------:R-:W-:-:S03]  /*0d70*/  FMUL.FTZ R3, R3, 0.5 ;  /* 0x3f00000003037820 */ /* 0x000fc60000410000 */
[----:B------:R-:W-:-:S04]  /*0d80*/  FFMA R2, -R5, R5, R2 ;  /* 0x0000000505027223 */ /* 0x000fc80000000102 */
[----:B------:R-:W-:-:S07]  /*0d90*/  FFMA R3, R2, R3, R5 ;  /* 0x0000000302037223 */ /* 0x000fce0000000005 */
.L_x_78:
[----:B------:R-:W0:Y:S01]  /*0da0*/  MUFU.RCP R0, R3 ;  /* 0x0000000300007308 */ /* 0x000e220000001000 */
[----:B------:R-:W-:Y:S07]  /*0db0*/  BSSY.RECONVERGENT B0, `(.L_x_79) ;  /* 0x000000c000007945 */ /* 0x000fee0003800200 */
[----:B------:R-:W1:Y:S01]  /*0dc0*/  FCHK P0, R15, R3 ;  /* 0x000000030f007302 */ /* 0x000e620000000000 */
[----:B0-----:R-:W-:-:S04]  /*0dd0*/  FFMA R5, R0, -R3, 1 ;  /* 0x3f80000000057423 */ /* 0x001fc80000000803 */
[----:B------:R-:W-:-:S04]  /*0de0*/  FFMA R0, R0, R5, R0 ;  /* 0x0000000500007223 */ /* 0x000fc80000000000 */
[----:B------:R-:W-:-:S04]  /*0df0*/  FFMA R2, R0, R15, RZ ;  /* 0x0000000f00027223 */ /* 0x000fc800000000ff */
[----:B------:R-:W-:-:S04]  /*0e00*/  FFMA R5, R2, -R3, R15 ;  /* 0x8000000302057223 */ /* 0x000fc8000000000f */
[----:B------:R-:W-:Y:S01]  /*0e10*/  FFMA R5, R0, R5, R2 ;  /* 0x0000000500057223 */ /* 0x000fe20000000002 */
[----:B-1----:R-:W-:Y:S06]  /*0e20*/  @!P0 BRA `(.L_x_80) ;  /* 0x0000000000108947 */ /* 0x002fec0003800000 */
[----:B------:R-:W-:Y:S01]  /*0e30*/  IMAD.MOV.U32 R0, RZ, RZ, R15 ;  /* 0x000000ffff007224 */ /* 0x000fe200078e000f */
[----:B------:R-:W-:-:S07]  /*0e40*/  MOV R2, 0xe60 ;  /* 0x00000e6000027802 */ /* 0x000fce0000000f00 */
[----:B------:R-:W-:Y:S05]  /*0e50*/  CALL.REL.NOINC `($__internal_2_$__cuda_sm3x_div_rn_noftz_f32_slowpath) ;  /* 0x0000000000787944 */ /* 0x000fea0003c00000 */
[----:B------:R-:W-:-:S07]  /*0e60*/  MOV R5, R0 ;  /* 0x0000000000057202 */ /* 0x000fce0000000f00 */
.L_x_80:
[----:B------:R-:W-:Y:S05]  /*0e70*/  BSYNC.RECONVERGENT B0 ;  /* 0x0000000000007941 */ /* 0x000fea0003800200 */
.L_x_79:
[----:B------:R-:W0:Y:S02]  /*0e80*/  LDC.64 R2, c[0x0][0x390] ;  /* 0x0000e400ff027b82 */ /* 0x000e240000000a00 */
[----:B0-----:R-:W-:-:S05]  /*0e90*/  IMAD.WIDE R8, R8, 0x4, R2 ;  /* 0x0000000408087825 */ /* 0x001fca00078e0202 */
[----:B------:R-:W-:Y:S01]  /*0ea0*/  STG.E desc[UR10][R8.64], R5 ;  /* 0x0000000508007986 */ /* 0x000fe2000c10190a */
[----:B------:R-:W-:Y:S05]  /*0eb0*/  EXIT ;  /* 0x000000000000794d */ /* 0x000fea0003800000 */
        .weak           $__internal_1_$__cuda_sm20_sqrt_rn_f32_slowpath
        .type           $__internal_1_$__cuda_sm20_sqrt_rn_f32_slowpath,@function
        .size           $__internal_1_$__cuda_sm20_sqrt_rn_f32_slowpath,($__internal_2_$__cuda_sm3x_div_rn_noftz_f32_slowpath - $__internal_1_$__cuda_sm20_sqrt_rn_f32_slowpath)
$__internal_1_$__cuda_sm20_sqrt_rn_f32_slowpath:
[----:B------:R-:W-:-:S13]  /*0ec0*/  LOP3.LUT P0, RZ, R2, 0x7fffffff, RZ, 0xc0, !PT ;  /* 0x7fffffff02ff7812 */ /* 0x000fda000780c0ff */
[----:B------:R-:W-:Y:S05]  /*0ed0*/  @!P0 BRA `(.L_x_81) ;  /* 0x0000000000488947 */ /* 0x000fea0003800000 */
[----:B------:R-:W-:Y:S02]  /*0ee0*/  FSETP.GEU.FTZ.AND P0, PT, R2, RZ, PT ;  /* 0x000000ff0200720b */ /* 0x000fe40003f1e000 */
[----:B------:R-:W-:-:S11]  /*0ef0*/  MOV R0, R2 ;  /* 0x0000000200007202 */ /* 0x000fd60000000f00 */
[----:B------:R-:W-:Y:S01]  /*0f00*/  @!P0 IMAD.MOV.U32 R2, RZ, RZ, 0x7fffffff ;  /* 0x7fffffffff028424 */ /* 0x000fe200078e00ff */
[----:B------:R-:W-:Y:S06]  /*0f10*/  @!P0 BRA `(.L_x_81) ;  /* 0x0000000000388947 */ /* 0x000fec0003800000 */
[----:B------:R-:W-:-:S13]  /*0f20*/  FSETP.GTU.FTZ.AND P0, PT, |R0|, +INF , PT ;  /* 0x7f8000000000780b */ /* 0x000fda0003f1c200 */
[----:B------:R-:W-:Y:S01]  /*0f30*/  @P0 FADD.FTZ R2, R0, 1 ;  /* 0x3f80000000020421 */ /* 0x000fe20000010000 */
[----:B------:R-:W-:Y:S06]  /*0f40*/  @P0 BRA `(.L_x_81) ;  /* 0x00000000002c0947 */ /* 0x000fec0003800000 */
[----:B------:R-:W-:-:S13]  /*0f50*/  FSETP.NEU.FTZ.AND P0, PT, |R0|, +INF , PT ;  /* 0x7f8000000000780b */ /* 0x000fda0003f1d200 */
[----:B------:R-:W-:Y:S01]  /*0f60*/  @!P0 MOV R2, R0 ;  /* 0x0000000000028202 */ /* 0x000fe20000000f00 */
[----:B------:R-:W-:Y:S06]  /*0f70*/  @!P0 BRA `(.L_x_81) ;  /* 0x0000000000208947 */ /* 0x000fec0003800000 */
[----:B------:R-:W-:-:S04]  /*0f80*/  FFMA R0, R0, 1.84467440737095516160e+19, RZ ;  /* 0x5f80000000007823 */ /* 0x000fc800000000ff */
[----:B------:R-:W0:Y:S02]  /*0f90*/  MUFU.RSQ R3, R0 ;  /* 0x0000000000037308 */ /* 0x000e240000001400 */
[----:B0-----:R-:W-:Y:S01]  /*0fa0*/  FMUL.FTZ R5, R0, R3 ;  /* 0x0000000300057220 */ /* 0x001fe20000410000 */
[----:B------:R-:W-:-:S03]  /*0fb0*/  FMUL.FTZ R3, R3, 0.5 ;  /* 0x3f00000003037820 */ /* 0x000fc60000410000 */
[----:B------:R-:W-:-:S04]  /*0fc0*/  FADD.FTZ R2, -R5, -RZ ;  /* 0x800000ff05027221 */ /* 0x000fc80000010100 */
[----:B------:R-:W-:-:S04]  /*0fd0*/  FFMA R2, R5, R2, R0 ;  /* 0x0000000205027223 */ /* 0x000fc80000000000 */
[----:B------:R-:W-:-:S04]  /*0fe0*/  FFMA R2, R2, R3, R5 ;  /* 0x0000000302027223 */ /* 0x000fc80000000005 */
[----:B------:R-:W-:-:S07]  /*0ff0*/  FMUL.FTZ R2, R2, 2.3283064365386962891e-10 ;  /* 0x2f80000002027820 */ /* 0x000fce0000410000 */
.L_x_81:
[----:B------:R-:W-:Y:S01]  /*1000*/  HFMA2 R3, -RZ, RZ, 0, 0 ;  /* 0x00000000ff037431 */ /* 0x000fe200000001ff */
[----:B------:R-:W-:Y:S01]  /*1010*/  MOV R0, R2 ;  /* 0x0000000200007202 */ /* 0x000fe20000000f00 */
[----:B------:R-:W-:-:S04]  /*1020*/  IMAD.MOV.U32 R2, RZ, RZ, R4 ;  /* 0x000000ffff027224 */ /* 0x000fc800078e0004 */
[----:B------:R-:W-:Y:S05]  /*1030*/  RET.REL.NODEC R2 `(_Z13scores_kernelPKfS0_Pfiiii) ;  /* 0xffffffec02f07950 */ /* 0x000fea0003c3ffff */
        .weak           $__internal_2_$__cuda_sm3x_div_rn_noftz_f32_slowpath
        .type           $__internal_2_$__cuda_sm3x_div_rn_noftz_f32_slowpath,@function
        .size           $__internal_2_$__cuda_sm3x_div_rn_noftz_f32_slowpath,(.L_x_97 - $__internal_2_$__cuda_sm3x_div_rn_noftz_f32_slowpath)
$__internal_2_$__cuda_sm3x_div_rn_noftz_f32_slowpath:
[----:B------:R-:W-:Y:S01]  /*1040*/  SHF.R.U32.HI R5, RZ, 0x17, R3 ;  /* 0x00000017ff057819 */ /* 0x000fe20000011603 */
[----:B------:R-:W-:Y:S01]  /*1050*/  BSSY.RECONVERGENT B1, `(.L_x_82) ;  /* 0x0000062000017945 */ /* 0x000fe20003800200 */
[----:B------:R-:W-:Y:S02]  /*1060*/  SHF.R.U32.HI R4, RZ, 0x17, R0 ;  /* 0x00000017ff047819 */ /* 0x000fe40000011600 */
[----:B------:R-:W-:Y:S02]  /*1070*/  LOP3.LUT R12, R5, 0xff, RZ, 0xc0, !PT ;  /* 0x000000ff050c7812 */ /* 0x000fe400078ec0ff */
[----:B------:R-:W-:Y:S02]  /*1080*/  LOP3.LUT R9, R4, 0xff, RZ, 0xc0, !PT ;  /* 0x000000ff04097812 */ /* 0x000fe400078ec0ff */
[----:B------:R-:W-:-:S03]  /*1090*/  IADD3 R6, PT, PT, R12, -0x1, RZ ;  /* 0xffffffff0c067810 */ /* 0x000fc60007ffe0ff */
[----:B------:R-:W-:Y:S01]  /*10a0*/  VIADD R5, R9, 0xffffffff ;  /* 0xffffffff09057836 */ /* 0x000fe20000000000 */
[----:B------:R-:W-:-:S04]  /*10b0*/  ISETP.GT.U32.AND P0, PT, R6, 0xfd, PT ;  /* 0x000000fd0600780c */ /* 0x000fc80003f04070 */
        /* <DEDUP_REMOVED lines=22> */
[----:B------:R-:W-:Y:S02]  /*1220*/  @!P0 IMAD.MOV.U32 R4, RZ, RZ, -0x40 ;  /* 0xffffffc0ff048424 */ /* 0x000fe400078e00ff */
[----:B------:R-:W-:Y:S01]  /*1230*/  @!P0 FFMA R0, R0, 1.84467440737095516160e+19, RZ ;  /* 0x5f80000000008823 */ /* 0x000fe200000000ff */
[----:B------:R-:W-:Y:S02]  /*1240*/  @!P1 FFMA R3, R3, 1.84467440737095516160e+19, RZ ;  /* 0x5f80000003039823 */ /* 0x000fe400000000ff */
[----:B------:R-:W-:-:S07]  /*1250*/  @!P1 IADD3 R4, PT, PT, R4, 0x40, RZ ;  /* 0x0000004004049810 */ /* 0x000fce0007ffe0ff */
.L_x_83:
[----:B------:R-:W-:Y:S01]  /*1260*/  LEA R6, R12, 0xc0800000, 0x17 ;  /* 0xc08000000c067811 */ /* 0x000fe200078eb8ff */
[----:B------:R-:W-:Y:S03]  /*1270*/  BSSY.RECONVERGENT B2, `(.L_x_88) ;  /* 0x0000036000027945 */ /* 0x000fe60003800200 */
[----:B------:R-:W-:Y:S01]  /*1280*/  IADD3 R6, PT, PT, -R6, R3, RZ ;  /* 0x0000000306067210 */ /* 0x000fe20007ffe1ff */
[----:B------:R-:W-:-:S03]  /*1290*/  VIADD R3, R9, 0xffffff81 ;  /* 0xffffff8109037836 */ /* 0x000fc60000000000 */
[----:B------:R-:W0:Y:S01]  /*12a0*/  MUFU.RCP R5, R6 ;  /* 0x0000000600057308 */ /* 0x000e220000001000 */
[----:B------:R-:W-:Y:S01]  /*12b0*/  FADD.FTZ R7, -R6, -RZ ;  /* 0x800000ff06077221 */ /* 0x000fe20000010100 */
[----:B------:R-:W-:-:S03]  /*12c0*/  IMAD R0, R3, -0x800000, R0 ;  /* 0xff80000003007824 */ /* 0x000fc600078e0200 */
[----:B0-----:R-:W-:-:S04]  /*12d0*/  FFMA R10, R5, R7, 1 ;  /* 0x3f800000050a7423 */ /* 0x001fc80000000007 */
[----:B------:R-:W-:-:S04]  /*12e0*/  FFMA R14, R5, R10, R5 ;  /* 0x0000000a050e7223 */ /* 0x000fc80000000005 */
[----:B------:R-:W-:-:S04]  /*12f0*/  FFMA R5, R0, R14, RZ ;  /* 0x0000000e00057223 */ /* 0x000fc800000000ff */
[----:B------:R-:W-:-:S04]  /*1300*/  FFMA R10, R7, R5, R0 ;  /* 0x00000005070a7223 */ /* 0x000fc80000000000 */
[----:B------:R-:W-:Y:S01]  /*1310*/  FFMA R9, R14, R10, R5 ;  /* 0x0000000a0e097223 */ /* 0x000fe20000000005 */
[----:B------:R-:W-:-:S03]  /*1320*/  IADD3 R5, PT, PT, R3, 0x7f, -R12 ;  /* 0x0000007f03057810 */ /* 0x000fc60007ffe80c */
[----:B------:R-:W-:Y:S01]  /*1330*/  FFMA R10, R7, R9, R0 ;  /* 0x00000009070a7223 */ /* 0x000fe20000000000 */
[----:B------:R-:W-:-:S03]  /*1340*/  IADD3 R5, PT, PT, R5, R4, RZ ;  /* 0x0000000405057210 */ /* 0x000fc60007ffe0ff */
[----:B------:R-:W-:-:S05]  /*1350*/  FFMA R0, R14, R10, R9 ;  /* 0x0000000a0e007223 */ /* 0x000fca0000000009 */
[----:B------:R-:W-:-:S04]  /*1360*/  SHF.R.U32.HI R3, RZ, 0x17, R0 ;  /* 0x00000017ff037819 */ /* 0x000fc80000011600 */
[----:B------:R-:W-:-:S04]  /*1370*/  LOP3.LUT R3, R3, 0xff, RZ, 0xc0, !PT ;  /* 0x000000ff03037812 */ /* 0x000fc800078ec0ff */
[----:B------:R-:W-:-:S05]  /*1380*/  IADD3 R7, PT, PT, R3, R5, RZ ;  /* 0x0000000503077210 */ /* 0x000fca0007ffe0ff */
[----:B------:R-:W-:-:S05]  /*1390*/  VIADD R3, R7, 0xffffffff ;  /* 0xffffffff07037836 */ /* 0x000fca0000000000 */
        /* <DEDUP_REMOVED lines=10> */
[C---:B------:R-:W-:Y:S01]  /*1440*/  IADD3 R6, PT, PT, R7.reuse, 0x20, RZ ;  /* 0x0000002007067810 */ /* 0x040fe20007ffe0ff */
[CCC-:B------:R-:W-:Y:S01]  /*1450*/  FFMA.RM R4, R14.reuse, R10.reuse, R9.reuse ;  /* 0x0000000a0e047223 */ /* 0x1c0fe20000004009 */
[----:B------:R-:W-:Y:S02]  /*1460*/  ISETP.NE.AND P2, PT, R7, RZ, PT ;  /* 0x000000ff0700720c */ /* 0x000fe40003f45270 */
[----:B------:R-:W-:Y:S01]  /*1470*/  LOP3.LUT R5, R3, 0x7fffff, RZ, 0xc0, !PT ;  /* 0x007fffff03057812 */ /* 0x000fe200078ec0ff */
[----:B------:R-:W-:Y:S01]  /*1480*/  FFMA.RP R3, R14, R10, R9 ;  /* 0x0000000a0e037223 */ /* 0x000fe20000008009 */
[----:B------:R-:W-:Y:S02]  /*1490*/  ISETP.NE.AND P1, PT, R7, RZ, PT ;  /* 0x000000ff0700720c */ /* 0x000fe40003f25270 */
[----:B------:R-:W-:Y:S02]  /*14a0*/  LOP3.LUT R5, R5, 0x800000, RZ, 0xfc, !PT ;  /* 0x0080000005057812 */ /* 0x000fe400078efcff */
[----:B------:R-:W-:-:S02]  /*14b0*/  IADD3 R7, PT, PT, -R7, RZ, RZ ;  /* 0x000000ff07077210 */ /* 0x000fc40007ffe1ff */
[----:B------:R-:W-:Y:S02]  /*14c0*/  SHF.L.U32 R6, R5, R6, RZ ;  /* 0x0000000605067219 */ /* 0x000fe400000006ff */
[----:B------:R-:W-:Y:S02]  /*14d0*/  FSETP.NEU.FTZ.AND P0, PT, R3, R4, PT ;  /* 0x000000040300720b */ /* 0x000fe40003f1d000 */
[----:B------:R-:W-:Y:S02]  /*14e0*/  SEL R4, R7, RZ, P2 ;  /* 0x000000ff07047207 */ /* 0x000fe40001000000 */
[----:B------:R-:W-:Y:S02]  /*14f0*/  ISETP.NE.AND P1, PT, R6, RZ, P1 ;  /* 0x000000ff0600720c */ /* 0x000fe40000f25270 */
[----:B------:R-:W-:Y:S02]  /*1500*/  SHF.R.U32.HI R4, RZ, R4, R5 ;  /* 0x00000004ff047219 */ /* 0x000fe40000011605 */
[----:B------:R-:W-:-:S02]  /*1510*/  PLOP3.LUT P0, PT, P0, P1, PT, 0xf8, 0x8f ;  /* 0x00000000008f781c */ /* 0x000fc40000703f70 */
[----:B------:R-:W-:Y:S02]  /*1520*/  SHF.R.U32.HI R6, RZ, 0x1, R4 ;  /* 0x00000001ff067819 */ /* 0x000fe40000011604 */
[----:B------:R-:W-:-:S04]  /*1530*/  SEL R3, RZ, 0x1, !P0 ;  /* 0x00000001ff037807 */ /* 0x000fc80004000000 */
[----:B------:R-:W-:-:S04]  /*1540*/  LOP3.LUT R3, R3, 0x1, R6, 0xf8, !PT ;  /* 0x0000000103037812 */ /* 0x000fc800078ef806 */
[----:B------:R-:W-:-:S05]  /*1550*/  LOP3.LUT R3, R3, R4, RZ, 0xc0, !PT ;  /* 0x0000000403037212 */ /* 0x000fca00078ec0ff */
[----:B------:R-:W-:-:S05]  /*1560*/  IMAD.IADD R3, R6, 0x1, R3 ;  /* 0x0000000106037824 */ /* 0x000fca00078e0203 */
[----:B------:R-:W-:Y:S01]  /*1570*/  LOP3.LUT R0, R3, R0, RZ, 0xfc, !PT ;  /* 0x0000000003007212 */ /* 0x000fe200078efcff */
[----:B------:R-:W-:Y:S06]  /*1580*/  BRA `(.L_x_91) ;  /* 0x0000000000107947 */ /* 0x000fec0003800000 */
.L_x_90:
[----:B------:R-:W-:-:S04]  /*1590*/  LOP3.LUT R0, R0, 0x80000000, RZ, 0xc0, !PT ;  /* 0x8000000000007812 */ /* 0x000fc800078ec0ff */
[----:B------:R-:W-:Y:S01]  /*15a0*/  LOP3.LUT R0, R0, 0x7f800000, RZ, 0xfc, !PT ;  /* 0x7f80000000007812 */ /* 0x000fe200078efcff */
[----:B------:R-:W-:Y:S06]  /*15b0*/  BRA `(.L_x_91) ;  /* 0x0000000000047947 */ /* 0x000fec0003800000 */
.L_x_89:
[----:B------:R-:W-:-:S07]  /*15c0*/  LEA R0, R5, R0, 0x17 ;  /* 0x0000000005007211 */ /* 0x000fce00078eb8ff */
.L_x_91:
[----:B------:R-:W-:Y:S05]  /*15d0*/  BSYNC.RECONVERGENT B2 ;  /* 0x0000000000027941 */ /* 0x000fea0003800200 */
.L_x_88:
[----:B------:R-:W-:Y:S05]  /*15e0*/  BRA `(.L_x_92) ;  /* 0x0000000000207947 */ /* 0x000fea0003800000 */
.L_x_87:
[----:B------:R-:W-:-:S04]  /*15f0*/  LOP3.LUT R0, R3, 0x80000000, R0, 0x48, !PT ;  /* 0x8000000003007812 */ /* 0x000fc800078e4800 */
[----:B------:R-:W-:Y:S01]  /*1600*/  LOP3.LUT R0, R0, 0x7f800000, RZ, 0xfc, !PT ;  /* 0x7f80000000007812 */ /* 0x000fe200078efcff */
[----:B------:R-:W-:Y:S06]  /*1610*/  BRA `(.L_x_92) ;  /* 0x0000000000147947 */ /* 0x000fec0003800000 */
.L_x_86:
[----:B------:R-:W-:Y:S01]  /*1620*/  LOP3.LUT R0, R3, 0x80000000, R0, 0x48, !PT ;  /* 0x8000000003007812 */ /* 0x000fe200078e4800 */
[----:B------:R-:W-:Y:S06]  /*1630*/  BRA `(.L_x_92) ;  /* 0x00000000000c7947 */ /* 0x000fec0003800000 */
.L_x_85:
[----:B------:R-:W0:Y:S01]  /*1640*/  MUFU.RSQ R0, -QNAN ;  /* 0xffc0000000007908 */ /* 0x000e220000001400 */
[----:B------:R-:W-:Y:S05]  /*1650*/  BRA `(.L_x_92) ;  /* 0x0000000000047947 */ /* 0x000fea0003800000 */
.L_x_84:
[----:B------:R-:W-:-:S07]  /*1660*/  FADD.FTZ R0, R0, R3 ;  /* 0x0000000300007221 */ /* 0x000fce0000010000 */
.L_x_92:
[----:B------:R-:W-:Y:S05]  /*1670*/  BSYNC.RECONVERGENT B1 ;  /* 0x0000000000017941 */ /* 0x000fea0003800200 */
.L_x_82:
[----:B------:R-:W-:-:S04]  /*1680*/  HFMA2 R3, -RZ, RZ, 0, 0 ;  /* 0x00000000ff037431 */ /* 0x000fc800000001ff */
[----:B0-----:R-:W-:Y:S05]  /*1690*/  RET.REL.NODEC R2 `(_Z13scores_kernelPKfS0_Pfiiii) ;  /* 0xffffffe802587950 */ /* 0x001fea0003c3ffff */
.L_x_93:
        /* <DEDUP_REMOVED lines=14> */
.L_x_97:


//--------------------- .text._Z23reshape_for_mhsa_kernelPKfPfiiii --------------------------
	.section	.text._Z23reshape_for_mhsa_kernelPKfPfiiii,"ax",@progbits
	.align	128
        .global         _Z23reshape_for_mhsa_kernelPKfPfiiii
        .type           _Z23reshape_for_mhsa_kernelPKfPfiiii,@function
        .size           _Z23reshape_for_mhsa_kernelPKfPfiiii,(.L_x_104 - _Z23reshape_for_mhsa_kernelPKfPfiiii)
        .other          _Z23reshape_for_mhsa_kernelPKfPfiiii,@"STO_CUDA_ENTRY STV_DEFAULT"
_Z23reshape_for_mhsa_kernelPKfPfiiii:
.text._Z23reshape_for_mhsa_kernelPKfPfiiii:
[----:B------:R-:W-:Y:S01]  /*0000*/  LDC R1, c[0x0][0x37c] ;  /* 0x0000df00ff017b82 */ /* 0x000fe20000000800 */
[----:B------:R-:W0:Y:S07]  /*0010*/  S2R R6, SR_CTAID.Y ;  /* 0x0000000000067919 */ /* 0x000e2e0000002600 */
[----:B------:R-:W0:Y:S01]  /*0020*/  LDC.64 R12, c[0x0][0x390] ;  /* 0x0000e400ff0c7b82 */ /* 0x000e220000000a00 */
[----:B------:R-:W1:Y:S01]  /*0030*/  S2R R7, SR_TID.X ;  /* 0x0000000000077919 */ /* 0x000e620000002100 */
[----:B------:R-:W2:Y:S06]  /*0040*/  S2R R8, SR_TID.Y ;  /* 0x0000000000087919 */ /* 0x000eac0000002200 */
[----:B------:R-:W3:Y:S08]  /*0050*/  S2UR UR6, SR_CTAID.X ;  /* 0x00000000000679c3 */ /* 0x000ef00000002500 */
[----:B------:R-:W1:Y:S01]  /*0060*/  LDC.64 R10, c[0x0][0x398] ;  /* 0x0000e600ff0a7b82 */ /* 0x000e620000000a00 */
[----:B0-----:R-:W-:-:S04]  /*0070*/  ISETP.GE.AND P0, PT, R6, R13, PT ;  /* 0x0000000d0600720c */ /* 0x001fc80003f06270 */
[----:B---3--:R-:W-:-:S04]  /*0080*/  ISETP.LE.OR P0, PT, R12, UR6, P0 ;  /* 0x000000060c007c0c */ /* 0x008fc80008703670 */
[----:B-1----:R-:W-:-:S04]  /*0090*/  ISETP.GE.OR P0, PT, R7, R10, P0 ;  /* 0x0000000a0700720c */ /* 0x002fc80000706670 */
[----:B--2---:R-:W-:-:S13]  /*00a0*/  ISETP.GE.OR P0, PT, R8, R11, P0 ;  /* 0x0000000b0800720c */ /* 0x004fda0000706670 */
[----:B------:R-:W-:Y:S05]  /*00b0*/  @P0 EXIT ;  /* 0x000000000000094d */ /* 0x000fea0003800000 */
[----:B------:R-:W0:Y:S01]  /*00c0*/  LDC.64 R2, c[0x0][0x380] ;  /* 0x0000e000ff027b82 */ /* 0x000e220000000a00 */
[----:B------:R-:W1:Y:S01]  /*00d0*/  LDCU.64 UR4, c[0x0][0x358] ;  /* 0x00006b00ff0477ac */ /* 0x000e620008000a00 */
[----:B------:R-:W-:-:S04]  /*00e0*/  IMAD R5, R13, UR6, R6 ;  /* 0x000000060d057c24 */ /* 0x000fc8000f8e0206 */
[----:B------:R-:W-:-:S04]  /*00f0*/  IMAD R0, R5, R10, R7 ;  /* 0x0000000a05007224 */ /* 0x000fc800078e0207 */
[----:B------:R-:W-:-:S04]  /*0100*/  IMAD R5, R0, R11, R8 ;  /* 0x0000000b00057224 */ /* 0x000fc800078e0208 */
[----:B0-----:R-:W-:Y:S02]  /*0110*/  IMAD.WIDE.U32 R2, R5, 0x4, R2 ;  /* 0x0000000405027825 */ /* 0x001fe400078e0002 */
[----:B------:R-:W0:Y:S04]  /*0120*/  LDC.64 R4, c[0x0][0x388] ;  /* 0x0000e200ff047b82 */ /* 0x000e280000000a00 */
[----:B-1----:R-:W2:Y:S01]  /*0130*/  LDG.E R3, desc[UR4][R2.64] ;  /* 0x0000000402037981 */ /* 0x002ea2000c1e1900 */
[----:B------:R-:W-:-:S04]  /*0140*/  IMAD R0, R10, UR6, R7 ;  /* 0x000000060a007c24 */ /* 0x000fc8000f8e0207 */
[----:B------:R-:W-:-:S04]  /*0150*/  IMAD R0, R0, R13, R6 ;  /* 0x0000000d00007224 */ /* 0x000fc800078e0206 */
[----:B------:R-:W-:-:S04]  /*0160*/  IMAD R7, R0, R11, R8 ;  /* 0x0000000b00077224 */ /* 0x000fc800078e0208 */
[----:B0-----:R-:W-:-:S05]  /*0170*/  IMAD.WIDE.U32 R4, R7, 0x4, R4 ;  /* 0x0000000407047825 */ /* 0x001fca00078e0004 */
[----:B--2---:R-:W-:Y:S01]  /*0180*/  STG.E desc[UR4][R4.64], R3 ;  /* 0x0000000304007986 */ /* 0x004fe2000c101904 */
[----:B------:R-:W-:Y:S05]  /*0190*/  EXIT ;  /* 0x000000000000794d */ /* 0x000fea0003800000 */
.L_x_94:
        /* <DEDUP_REMOVED lines=14> */
.L_x_104:


//--------------------- .nv.shared.reserved.0     --------------------------
	.section	.nv.shared.reserved.0,"aw",@nobits
	.weak		__nv_reservedSMEM_offset_0_alias
	.size		__nv_reservedSMEM_offset_0_alias, 0, 64
	.other		__nv_reservedSMEM_offset_0_alias,@"STO_CUDA_RESERVED_SHARED STV_DEFAULT"
__nv_reservedSMEM_offset_0_alias:
	.zero		0
	.zero		64


//--------------------- .nv.constant0._Z13linear_kernelPKfS0_Pfiii --------------------------
	.section	.nv.constant0._Z13linear_kernelPKfS0_Pfiii,"a",@progbits
	.sectionflags	@""
	.align	4
.nv.constant0._Z13linear_kernelPKfS0_Pfiii:
	.zero		932


//--------------------- .nv.constant0._Z19concat_heads_kernelPKfPfiiii --------------------------
	.section	.nv.constant0._Z19concat_heads_kernelPKfPfiiii,"a",@progbits
	.sectionflags	@""
	.align	4
.nv.constant0._Z19concat_heads_kernelPKfPfiiii:
	.zero		928


//--------------------- .nv.constant0._Z14softmax_kernelPKfPfiii --------------------------
	.section	.nv.constant0._Z14softmax_kernelPKfPfiii,"a",@progbits
	.sectionflags	@""
	.align	4
.nv.constant0._Z14softmax_kernelPKfPfiii:
	.zero		924


//--------------------- .nv.constant0._Z11mask_kernelPfiii --------------------------
	.section	.nv.constant0._Z11mask_kernelPfiii,"a",@progbits
	.sectionflags	@""
	.align	4
.nv.constant0._Z11mask_kernelPfiii:
	.zero		916


//--------------------- .nv.constant0._Z18attn_matmul_kernelPKfS0_Pfiiii --------------------------
	.section	.nv.constant0._Z18attn_matmul_kernelPKfS0_Pfiiii,"a",@progbits
	.sectionflags	@""
	.align	4
.nv.constant0._Z18attn_matmul_kernelPKfS0_Pfiiii:
	.zero		936


//--------------------- .nv.constant0._Z13scores_kernelPKfS0_Pfiiii --------------------------
	.section	.nv.constant0._Z13scores_kernelPKfS0_Pfiiii,"a",@progbits
	.sectionflags	@""
	.align	4
.nv.constant0._Z13scores_kernelPKfS0_Pfiiii:
	.zero		936


//--------------------- .nv.constant0._Z23reshape_for_mhsa_kernelPKfPfiiii --------------------------
	.section	.nv.constant0._Z23reshape_for_mhsa_kernelPKfPfiiii,"a",@progbits
	.sectionflags	@""
	.align	4
.nv.constant0._Z23reshape_for_mhsa_kernelPKfPfiiii:
	.zero		928


//--------------------- SYMBOLS --------------------------

	.type		.nv.reservedSmem.offset0,@object
	.size		.nv.reservedSmem.offset0,0x4
